//
// Generated by NVIDIA NVVM Compiler
//
// Compiler Build ID: CL-36424714
// Cuda compilation tools, release 13.0, V13.0.88
// Based on NVVM 20.0.0
//

.version 9.0
.target sm_100
.address_size 64

	// .globl	_Z9calculateiiidddiPc
.global .align 8 .f64 zx;
.global .align 8 .f64 zy;
.global .align 8 .f64 cx;
.global .align 8 .f64 cy;
.global .align 8 .f64 temp;
.global .align 4 .u32 offset;

.visible .entry _Z9calculateiiidddiPc(
	.param .u32 _Z9calculateiiidddiPc_param_0,
	.param .u32 _Z9calculateiiidddiPc_param_1,
	.param .u32 _Z9calculateiiidddiPc_param_2,
	.param .f64 _Z9calculateiiidddiPc_param_3,
	.param .f64 _Z9calculateiiidddiPc_param_4,
	.param .f64 _Z9calculateiiidddiPc_param_5,
	.param .u32 _Z9calculateiiidddiPc_param_6,
	.param .u64 .ptr .align 1 _Z9calculateiiidddiPc_param_7
)
{
	.reg .pred 	%p<53>;
	.reg .b16 	%rs<108>;
	.reg .b32 	%r<386>;
	.reg .b64 	%rd<152>;
	.reg .b64 	%fd<29>;

	ld.param.u32 	%r53, [_Z9calculateiiidddiPc_param_0];
	ld.param.u32 	%r54, [_Z9calculateiiidddiPc_param_1];
	ld.param.u32 	%r55, [_Z9calculateiiidddiPc_param_2];
	ld.param.f64 	%fd8, [_Z9calculateiiidddiPc_param_3];
	ld.param.f64 	%fd9, [_Z9calculateiiidddiPc_param_4];
	ld.param.f64 	%fd10, [_Z9calculateiiidddiPc_param_5];
	ld.param.u32 	%r56, [_Z9calculateiiidddiPc_param_6];
	ld.param.u64 	%rd8, [_Z9calculateiiidddiPc_param_7];
	cvta.to.global.u64 	%rd1, %rd8;
	mov.u32 	%r57, %ctaid.x;
	mov.u32 	%r1, %ntid.x;
	mov.u32 	%r58, %tid.x;
	mad.lo.s32 	%r363, %r57, %r1, %r58;
	mov.b32 	%r59, 0;
	st.global.u32 	[offset], %r59;
	setp.ge.s32 	%p1, %r363, %r53;
	mov.b64 	%rd151, 0;
	@%p1 bra 	$L__BB0_58;
	cvt.rn.f64.s32 	%fd11, %r53;
	mul.f64 	%fd1, %fd11, 0d3FE0000000000000;
	cvt.rn.f64.s32 	%fd12, %r55;
	cvt.rn.f64.s32 	%fd13, %r54;
	mul.f64 	%fd14, %fd13, 0d3FE0000000000000;
	sub.f64 	%fd15, %fd12, %fd14;
	add.f64 	%fd16, %fd15, %fd9;
	div.rn.f64 	%fd2, %fd16, %fd10;
	setp.gt.u32 	%p2, %r55, 999999999;
	setp.gt.u32 	%p3, %r55, 99999999;
	setp.gt.u32 	%p4, %r55, 9999999;
	setp.gt.u32 	%p5, %r55, 999999;
	setp.gt.u32 	%p6, %r55, 99999;
	setp.gt.u32 	%p7, %r55, 9999;
	setp.gt.s32 	%p8, %r55, 999;
	setp.gt.s32 	%p9, %r55, 99;
	setp.gt.s32 	%p10, %r55, 9;
	selp.b32 	%r60, 2, 1, %p10;
	selp.b32 	%r61, 10, 9, %p2;
	selp.b32 	%r62, %r61, 8, %p3;
	selp.b32 	%r63, %r62, 7, %p4;
	selp.b32 	%r64, %r63, 6, %p5;
	selp.b32 	%r65, %r64, 5, %p6;
	selp.b32 	%r66, %r65, 4, %p7;
	selp.b32 	%r67, 3, %r60, %p9;
	selp.b32 	%r3, %r66, %r67, %p8;
	and.b32  	%r4, %r3, 7;
	and.b32  	%r5, %r3, 8;
	mov.u32 	%r68, %nctaid.x;
	mul.lo.s32 	%r6, %r1, %r68;
$L__BB0_2:
	setp.lt.s32 	%p11, %r56, 1;
	mov.b64 	%rd9, 0;
	st.global.u64 	[zx], %rd9;
	st.global.u64 	[zy], %rd9;
	cvt.rn.f64.s32 	%fd17, %r363;
	sub.f64 	%fd18, %fd17, %fd1;
	add.f64 	%fd19, %fd8, %fd18;
	div.rn.f64 	%fd3, %fd19, %fd10;
	st.global.f64 	[cx], %fd3;
	st.global.f64 	[cy], %fd2;
	mov.u32 	%r381, %r56;
	@%p11 bra 	$L__BB0_6;
	mov.f64 	%fd27, 0d0000000000000000;
	mov.f64 	%fd28, %fd27;
	mov.u32 	%r364, %r56;
$L__BB0_4:
	mul.f64 	%fd21, %fd28, %fd28;
	mul.f64 	%fd22, %fd27, %fd27;
	sub.f64 	%fd23, %fd21, %fd22;
	add.f64 	%fd6, %fd3, %fd23;
	add.f64 	%fd24, %fd28, %fd28;
	fma.rn.f64 	%fd27, %fd24, %fd27, %fd2;
	add.s32 	%r381, %r364, -1;
	mul.f64 	%fd25, %fd27, %fd27;
	fma.rn.f64 	%fd26, %fd6, %fd6, %fd25;
	setp.lt.f64 	%p12, %fd26, 0d4010000000000000;
	setp.gt.u32 	%p13, %r364, 1;
	and.pred  	%p14, %p12, %p13;
	mov.f64 	%fd28, %fd6;
	mov.u32 	%r364, %r381;
	@%p14 bra 	$L__BB0_4;
	st.global.f64 	[zx], %fd6;
	st.global.f64 	[zy], %fd27;
	st.global.f64 	[temp], %fd6;
$L__BB0_6:
	setp.ne.s32 	%p15, %r363, 0;
	@%p15 bra 	$L__BB0_8;
	ld.global.u32 	%r84, [offset];
	add.s32 	%r85, %r84, 1;
	st.global.u32 	[offset], %r85;
	cvt.s64.s32 	%rd13, %r84;
	add.s64 	%rd14, %rd1, %rd13;
	mov.b16 	%rs3, 48;
	st.global.u8 	[%rd14], %rs3;
	ld.global.u32 	%r369, [offset];
	bra.uni 	$L__BB0_20;
$L__BB0_8:
	setp.gt.s32 	%p16, %r363, 999999999;
	mov.b32 	%r366, 10;
	@%p16 bra 	$L__BB0_17;
	setp.gt.s32 	%p17, %r363, 99999999;
	mov.b32 	%r366, 9;
	@%p17 bra 	$L__BB0_17;
	setp.gt.s32 	%p18, %r363, 9999999;
	mov.b32 	%r366, 8;
	@%p18 bra 	$L__BB0_17;
	setp.gt.s32 	%p19, %r363, 999999;
	mov.b32 	%r366, 7;
	@%p19 bra 	$L__BB0_17;
	setp.gt.s32 	%p20, %r363, 99999;
	mov.b32 	%r366, 6;
	@%p20 bra 	$L__BB0_17;
	setp.gt.s32 	%p21, %r363, 9999;
	mov.b32 	%r366, 5;
	@%p21 bra 	$L__BB0_17;
	setp.gt.s32 	%p22, %r363, 999;
	mov.b32 	%r366, 4;
	@%p22 bra 	$L__BB0_17;
	setp.gt.s32 	%p23, %r363, 99;
	mov.b32 	%r366, 3;
	@%p23 bra 	$L__BB0_17;
	setp.gt.s32 	%p24, %r363, 9;
	selp.b32 	%r366, 2, 1, %p24;
$L__BB0_17:
	add.s32 	%r77, %r366, -1;
	cvt.u64.u32 	%rd10, %r77;
	add.s64 	%rd150, %rd1, %rd10;
	mov.u32 	%r367, %r366;
	mov.u32 	%r368, %r363;
$L__BB0_18:
	add.s32 	%r16, %r367, -1;
	mul.hi.s32 	%r78, %r368, 1717986919;
	shr.u32 	%r79, %r78, 31;
	shr.s32 	%r80, %r78, 2;
	add.s32 	%r17, %r80, %r79;
	mul.lo.s32 	%r81, %r17, 10;
	sub.s32 	%r82, %r368, %r81;
	cvt.u16.u32 	%rs1, %r82;
	add.s16 	%rs2, %rs1, 48;
	ld.global.s32 	%rd11, [offset];
	add.s64 	%rd12, %rd150, %rd11;
	st.global.u8 	[%rd12], %rs2;
	add.s64 	%rd150, %rd150, -1;
	setp.gt.u32 	%p25, %r367, 1;
	mov.u32 	%r367, %r16;
	mov.u32 	%r368, %r17;
	@%p25 bra 	$L__BB0_18;
	ld.global.u32 	%r83, [offset];
	add.s32 	%r369, %r83, %r366;
$L__BB0_20:
	setp.ne.s32 	%p26, %r55, 0;
	add.s32 	%r86, %r369, 1;
	st.global.u32 	[offset], %r86;
	cvt.s64.s32 	%rd15, %r369;
	add.s64 	%rd16, %rd1, %rd15;
	mov.b16 	%rs4, 10;
	st.global.u8 	[%rd16], %rs4;
	@%p26 bra 	$L__BB0_22;
	ld.global.u32 	%r218, [offset];
	add.s32 	%r219, %r218, 1;
	st.global.u32 	[offset], %r219;
	cvt.s64.s32 	%rd79, %r218;
	add.s64 	%rd80, %rd1, %rd79;
	mov.b16 	%rs54, 48;
	st.global.u8 	[%rd80], %rs54;
	ld.global.u32 	%r220, [offset];
	add.s32 	%r221, %r220, 1;
	st.global.u32 	[offset], %r221;
	cvt.s64.s32 	%rd81, %r220;
	add.s64 	%rd82, %rd1, %rd81;
	mov.b16 	%rs55, 10;
	st.global.u8 	[%rd82], %rs55;
	bra.uni 	$L__BB0_34;
$L__BB0_22:
	setp.lt.u32 	%p27, %r3, 8;
	mov.u32 	%r373, %r3;
	mov.u32 	%r374, %r55;
	@%p27 bra 	$L__BB0_25;
	mov.b32 	%r372, 0;
	mov.u32 	%r373, %r3;
	mov.u32 	%r374, %r55;
$L__BB0_24:
	.pragma "nounroll";
	add.s32 	%r88, %r373, -1;
	mul.hi.s32 	%r89, %r374, 1717986919;
	shr.u32 	%r90, %r89, 31;
	shr.s32 	%r91, %r89, 2;
	add.s32 	%r92, %r91, %r90;
	mul.lo.s32 	%r93, %r92, 10;
	sub.s32 	%r94, %r374, %r93;
	cvt.u16.u32 	%rs5, %r94;
	add.s16 	%rs6, %rs5, 48;
	cvt.u64.u32 	%rd17, %r88;
	ld.global.s32 	%rd18, [offset];
	add.s64 	%rd19, %rd18, %rd17;
	add.s64 	%rd20, %rd1, %rd19;
	st.global.u8 	[%rd20], %rs6;
	add.s32 	%r95, %r373, -2;
	mul.hi.s32 	%r96, %r92, 1717986919;
	shr.u32 	%r97, %r96, 31;
	shr.u32 	%r98, %r96, 2;
	add.s32 	%r99, %r98, %r97;
	mul.lo.s32 	%r100, %r99, 10;
	sub.s32 	%r101, %r92, %r100;
	cvt.u16.u32 	%rs7, %r101;
	add.s16 	%rs8, %rs7, 48;
	cvt.u64.u32 	%rd21, %r95;
	ld.global.s32 	%rd22, [offset];
	add.s64 	%rd23, %rd22, %rd21;
	add.s64 	%rd24, %rd1, %rd23;
	st.global.u8 	[%rd24], %rs8;
	mul.hi.s32 	%r102, %r374, 1374389535;
	shr.u32 	%r103, %r102, 31;
	shr.s32 	%r104, %r102, 5;
	add.s32 	%r105, %r104, %r103;
	add.s32 	%r106, %r373, -3;
	mul.hi.s32 	%r107, %r105, 1717986919;
	shr.u32 	%r108, %r107, 31;
	shr.u32 	%r109, %r107, 2;
	add.s32 	%r110, %r109, %r108;
	mul.lo.s32 	%r111, %r110, 10;
	sub.s32 	%r112, %r105, %r111;
	cvt.u16.u32 	%rs9, %r112;
	add.s16 	%rs10, %rs9, 48;
	cvt.u64.u32 	%rd25, %r106;
	ld.global.s32 	%rd26, [offset];
	add.s64 	%rd27, %rd26, %rd25;
	add.s64 	%rd28, %rd1, %rd27;
	st.global.u8 	[%rd28], %rs10;
	mul.hi.s32 	%r113, %r374, 274877907;
	shr.u32 	%r114, %r113, 31;
	shr.s32 	%r115, %r113, 6;
	add.s32 	%r116, %r115, %r114;
	add.s32 	%r117, %r373, -4;
	mul.hi.s32 	%r118, %r116, 1717986919;
	shr.u32 	%r119, %r118, 31;
	shr.u32 	%r120, %r118, 2;
	add.s32 	%r121, %r120, %r119;
	mul.lo.s32 	%r122, %r121, 10;
	sub.s32 	%r123, %r116, %r122;
	cvt.u16.u32 	%rs11, %r123;
	add.s16 	%rs12, %rs11, 48;
	cvt.u64.u32 	%rd29, %r117;
	ld.global.s32 	%rd30, [offset];
	add.s64 	%rd31, %rd30, %rd29;
	add.s64 	%rd32, %rd1, %rd31;
	st.global.u8 	[%rd32], %rs12;
	mul.hi.s32 	%r124, %r374, 1759218605;
	shr.u32 	%r125, %r124, 31;
	shr.s32 	%r126, %r124, 12;
	add.s32 	%r127, %r126, %r125;
	add.s32 	%r128, %r373, -5;
	mul.hi.s32 	%r129, %r127, 1717986919;
	shr.u32 	%r130, %r129, 31;
	shr.u32 	%r131, %r129, 2;
	add.s32 	%r132, %r131, %r130;
	mul.lo.s32 	%r133, %r132, 10;
	sub.s32 	%r134, %r127, %r133;
	cvt.u16.u32 	%rs13, %r134;
	add.s16 	%rs14, %rs13, 48;
	cvt.u64.u32 	%rd33, %r128;
	ld.global.s32 	%rd34, [offset];
	add.s64 	%rd35, %rd34, %rd33;
	add.s64 	%rd36, %rd1, %rd35;
	st.global.u8 	[%rd36], %rs14;
	mul.hi.s32 	%r135, %r374, 351843721;
	shr.u32 	%r136, %r135, 31;
	shr.u32 	%r137, %r135, 13;
	add.s32 	%r138, %r137, %r136;
	add.s32 	%r139, %r373, -6;
	cvt.u16.u32 	%rs15, %r138;
	mul.hi.s16 	%rs16, %rs15, 26215;
	shr.u16 	%rs17, %rs16, 15;
	shr.u16 	%rs18, %rs16, 2;
	add.s16 	%rs19, %rs18, %rs17;
	mul.lo.s16 	%rs20, %rs19, 10;
	sub.s16 	%rs21, %rs15, %rs20;
	add.s16 	%rs22, %rs21, 48;
	cvt.u64.u32 	%rd37, %r139;
	ld.global.s32 	%rd38, [offset];
	add.s64 	%rd39, %rd38, %rd37;
	add.s64 	%rd40, %rd1, %rd39;
	st.global.u8 	[%rd40], %rs22;
	mul.hi.s32 	%r140, %r374, 1125899907;
	shr.u32 	%r141, %r140, 31;
	shr.s32 	%r142, %r140, 18;
	add.s32 	%r143, %r142, %r141;
	add.s32 	%r144, %r373, -7;
	cvt.u16.u32 	%rs23, %r143;
	mul.hi.s16 	%rs24, %rs23, 26215;
	shr.u16 	%rs25, %rs24, 15;
	shr.u16 	%rs26, %rs24, 2;
	add.s16 	%rs27, %rs26, %rs25;
	mul.lo.s16 	%rs28, %rs27, 10;
	sub.s16 	%rs29, %rs23, %rs28;
	add.s16 	%rs30, %rs29, 48;
	cvt.u64.u32 	%rd41, %r144;
	ld.global.s32 	%rd42, [offset];
	add.s64 	%rd43, %rd42, %rd41;
	add.s64 	%rd44, %rd1, %rd43;
	st.global.u8 	[%rd44], %rs30;
	mul.hi.s32 	%r145, %r374, 1801439851;
	shr.u32 	%r146, %r145, 31;
	shr.s32 	%r147, %r145, 22;
	add.s32 	%r148, %r147, %r146;
	add.s32 	%r373, %r373, -8;
	cvt.u16.u32 	%rs31, %r148;
	mul.hi.s16 	%rs32, %rs31, 26215;
	shr.u16 	%rs33, %rs32, 15;
	shr.u16 	%rs34, %rs32, 2;
	add.s16 	%rs35, %rs34, %rs33;
	mul.lo.s16 	%rs36, %rs35, 10;
	sub.s16 	%rs37, %rs31, %rs36;
	add.s16 	%rs38, %rs37, 48;
	cvt.u64.u32 	%rd45, %r373;
	ld.global.s32 	%rd46, [offset];
	add.s64 	%rd47, %rd46, %rd45;
	add.s64 	%rd48, %rd1, %rd47;
	st.global.u8 	[%rd48], %rs38;
	mul.hi.s32 	%r149, %r374, 1441151881;
	shr.u32 	%r150, %r149, 31;
	shr.s32 	%r151, %r149, 25;
	add.s32 	%r374, %r151, %r150;
	add.s32 	%r372, %r372, 8;
	setp.ne.s32 	%p28, %r372, %r5;
	@%p28 bra 	$L__BB0_24;
$L__BB0_25:
	setp.eq.s32 	%p29, %r4, 0;
	@%p29 bra 	$L__BB0_33;
	setp.lt.u32 	%p30, %r4, 4;
	@%p30 bra 	$L__BB0_28;
	add.s32 	%r152, %r373, -1;
	mul.hi.s32 	%r153, %r374, 1717986919;
	shr.u32 	%r154, %r153, 31;
	shr.s32 	%r155, %r153, 2;
	add.s32 	%r156, %r155, %r154;
	mul.lo.s32 	%r157, %r156, 10;
	sub.s32 	%r158, %r374, %r157;
	cvt.u16.u32 	%rs39, %r158;
	add.s16 	%rs40, %rs39, 48;
	cvt.u64.u32 	%rd49, %r152;
	ld.global.s32 	%rd50, [offset];
	add.s64 	%rd51, %rd50, %rd49;
	add.s64 	%rd52, %rd1, %rd51;
	st.global.u8 	[%rd52], %rs40;
	add.s32 	%r159, %r373, -2;
	mul.hi.s32 	%r160, %r156, 1717986919;
	shr.u32 	%r161, %r160, 31;
	shr.u32 	%r162, %r160, 2;
	add.s32 	%r163, %r162, %r161;
	mul.lo.s32 	%r164, %r163, 10;
	sub.s32 	%r165, %r156, %r164;
	cvt.u16.u32 	%rs41, %r165;
	add.s16 	%rs42, %rs41, 48;
	cvt.u64.u32 	%rd53, %r159;
	ld.global.s32 	%rd54, [offset];
	add.s64 	%rd55, %rd54, %rd53;
	add.s64 	%rd56, %rd1, %rd55;
	st.global.u8 	[%rd56], %rs42;
	mul.hi.s32 	%r166, %r374, 1374389535;
	shr.u32 	%r167, %r166, 31;
	shr.s32 	%r168, %r166, 5;
	add.s32 	%r169, %r168, %r167;
	add.s32 	%r170, %r373, -3;
	mul.hi.s32 	%r171, %r169, 1717986919;
	shr.u32 	%r172, %r171, 31;
	shr.u32 	%r173, %r171, 2;
	add.s32 	%r174, %r173, %r172;
	mul.lo.s32 	%r175, %r174, 10;
	sub.s32 	%r176, %r169, %r175;
	cvt.u16.u32 	%rs43, %r176;
	add.s16 	%rs44, %rs43, 48;
	cvt.u64.u32 	%rd57, %r170;
	ld.global.s32 	%rd58, [offset];
	add.s64 	%rd59, %rd58, %rd57;
	add.s64 	%rd60, %rd1, %rd59;
	st.global.u8 	[%rd60], %rs44;
	mul.hi.s32 	%r177, %r374, 274877907;
	shr.u32 	%r178, %r177, 31;
	shr.s32 	%r179, %r177, 6;
	add.s32 	%r180, %r179, %r178;
	add.s32 	%r373, %r373, -4;
	mul.hi.s32 	%r181, %r180, 1717986919;
	shr.u32 	%r182, %r181, 31;
	shr.u32 	%r183, %r181, 2;
	add.s32 	%r184, %r183, %r182;
	mul.lo.s32 	%r185, %r184, 10;
	sub.s32 	%r186, %r180, %r185;
	cvt.u16.u32 	%rs45, %r186;
	add.s16 	%rs46, %rs45, 48;
	cvt.u64.u32 	%rd61, %r373;
	ld.global.s32 	%rd62, [offset];
	add.s64 	%rd63, %rd62, %rd61;
	add.s64 	%rd64, %rd1, %rd63;
	st.global.u8 	[%rd64], %rs46;
	mul.hi.s32 	%r187, %r374, 1759218605;
	shr.u32 	%r188, %r187, 31;
	shr.s32 	%r189, %r187, 12;
	add.s32 	%r374, %r189, %r188;
$L__BB0_28:
	and.b32  	%r190, %r3, 3;
	setp.eq.s32 	%p31, %r190, 0;
	@%p31 bra 	$L__BB0_33;
	setp.eq.s32 	%p32, %r190, 1;
	@%p32 bra 	$L__BB0_31;
	add.s32 	%r191, %r373, -1;
	mul.hi.s32 	%r192, %r374, 1717986919;
	shr.u32 	%r193, %r192, 31;
	shr.s32 	%r194, %r192, 2;
	add.s32 	%r195, %r194, %r193;
	mul.lo.s32 	%r196, %r195, 10;
	sub.s32 	%r197, %r374, %r196;
	cvt.u16.u32 	%rs47, %r197;
	add.s16 	%rs48, %rs47, 48;
	cvt.u64.u32 	%rd65, %r191;
	ld.global.s32 	%rd66, [offset];
	add.s64 	%rd67, %rd66, %rd65;
	add.s64 	%rd68, %rd1, %rd67;
	st.global.u8 	[%rd68], %rs48;
	add.s32 	%r373, %r373, -2;
	mul.hi.s32 	%r198, %r195, 1717986919;
	shr.u32 	%r199, %r198, 31;
	shr.u32 	%r200, %r198, 2;
	add.s32 	%r201, %r200, %r199;
	mul.lo.s32 	%r202, %r201, 10;
	sub.s32 	%r203, %r195, %r202;
	cvt.u16.u32 	%rs49, %r203;
	add.s16 	%rs50, %rs49, 48;
	cvt.u64.u32 	%rd69, %r373;
	ld.global.s32 	%rd70, [offset];
	add.s64 	%rd71, %rd70, %rd69;
	add.s64 	%rd72, %rd1, %rd71;
	st.global.u8 	[%rd72], %rs50;
	mul.hi.s32 	%r204, %r374, 1374389535;
	shr.u32 	%r205, %r204, 31;
	shr.s32 	%r206, %r204, 5;
	add.s32 	%r374, %r206, %r205;
$L__BB0_31:
	and.b32  	%r207, %r3, 1;
	setp.eq.b32 	%p33, %r207, 1;
	not.pred 	%p34, %p33;
	@%p34 bra 	$L__BB0_33;
	add.s32 	%r208, %r373, -1;
	mul.hi.s32 	%r209, %r374, 1717986919;
	shr.u32 	%r210, %r209, 31;
	shr.u32 	%r211, %r209, 2;
	add.s32 	%r212, %r211, %r210;
	mul.lo.s32 	%r213, %r212, 10;
	sub.s32 	%r214, %r374, %r213;
	cvt.u16.u32 	%rs51, %r214;
	add.s16 	%rs52, %rs51, 48;
	cvt.u64.u32 	%rd73, %r208;
	ld.global.s32 	%rd74, [offset];
	add.s64 	%rd75, %rd74, %rd73;
	add.s64 	%rd76, %rd1, %rd75;
	st.global.u8 	[%rd76], %rs52;
$L__BB0_33:
	ld.global.u32 	%r215, [offset];
	add.s32 	%r216, %r215, %r3;
	add.s32 	%r217, %r216, 1;
	st.global.u32 	[offset], %r217;
	cvt.s64.s32 	%rd77, %r216;
	add.s64 	%rd78, %rd1, %rd77;
	mov.b16 	%rs53, 10;
	st.global.u8 	[%rd78], %rs53;
$L__BB0_34:
	setp.ne.s32 	%p35, %r381, 0;
	@%p35 bra 	$L__BB0_36;
	ld.global.u32 	%r359, [offset];
	add.s32 	%r360, %r359, 1;
	st.global.u32 	[offset], %r360;
	cvt.s64.s32 	%rd145, %r359;
	add.s64 	%rd146, %rd1, %rd145;
	mov.b16 	%rs105, 48;
	st.global.u8 	[%rd146], %rs105;
	ld.global.u32 	%r361, [offset];
	add.s32 	%r362, %r361, 1;
	st.global.u32 	[offset], %r362;
	cvt.s64.s32 	%rd147, %r361;
	add.s64 	%rd148, %rd1, %rd147;
	mov.b16 	%rs106, 10;
	st.global.u8 	[%rd148], %rs106;
	bra.uni 	$L__BB0_56;
$L__BB0_36:
	setp.gt.s32 	%p36, %r381, 999999999;
	mov.b32 	%r379, 10;
	@%p36 bra 	$L__BB0_45;
	setp.gt.s32 	%p37, %r381, 99999999;
	mov.b32 	%r379, 9;
	@%p37 bra 	$L__BB0_45;
	setp.gt.s32 	%p38, %r381, 9999999;
	mov.b32 	%r379, 8;
	@%p38 bra 	$L__BB0_45;
	setp.gt.s32 	%p39, %r381, 999999;
	mov.b32 	%r379, 7;
	@%p39 bra 	$L__BB0_45;
	setp.gt.s32 	%p40, %r381, 99999;
	mov.b32 	%r379, 6;
	@%p40 bra 	$L__BB0_45;
	setp.gt.s32 	%p41, %r381, 9999;
	mov.b32 	%r379, 5;
	@%p41 bra 	$L__BB0_45;
	setp.gt.s32 	%p42, %r381, 999;
	mov.b32 	%r379, 4;
	@%p42 bra 	$L__BB0_45;
	setp.gt.s32 	%p43, %r381, 99;
	mov.b32 	%r379, 3;
	@%p43 bra 	$L__BB0_45;
	setp.gt.s32 	%p44, %r381, 9;
	selp.b32 	%r379, 2, 1, %p44;
$L__BB0_45:
	and.b32  	%r38, %r379, 7;
	setp.lt.u32 	%p45, %r379, 8;
	mov.u32 	%r382, %r379;
	@%p45 bra 	$L__BB0_47;
	add.s32 	%r230, %r379, -1;
	mul.hi.s32 	%r231, %r381, 1717986919;
	shr.u32 	%r232, %r231, 31;
	shr.s32 	%r233, %r231, 2;
	add.s32 	%r234, %r233, %r232;
	mul.lo.s32 	%r235, %r234, 10;
	sub.s32 	%r236, %r381, %r235;
	cvt.u16.u32 	%rs56, %r236;
	add.s16 	%rs57, %rs56, 48;
	cvt.u64.u32 	%rd83, %r230;
	ld.global.s32 	%rd84, [offset];
	add.s64 	%rd85, %rd84, %rd83;
	add.s64 	%rd86, %rd1, %rd85;
	st.global.u8 	[%rd86], %rs57;
	add.s32 	%r237, %r379, -2;
	mul.hi.s32 	%r238, %r234, 1717986919;
	shr.u32 	%r239, %r238, 31;
	shr.u32 	%r240, %r238, 2;
	add.s32 	%r241, %r240, %r239;
	mul.lo.s32 	%r242, %r241, 10;
	sub.s32 	%r243, %r234, %r242;
	cvt.u16.u32 	%rs58, %r243;
	add.s16 	%rs59, %rs58, 48;
	cvt.u64.u32 	%rd87, %r237;
	ld.global.s32 	%rd88, [offset];
	add.s64 	%rd89, %rd88, %rd87;
	add.s64 	%rd90, %rd1, %rd89;
	st.global.u8 	[%rd90], %rs59;
	mul.hi.s32 	%r244, %r381, 1374389535;
	shr.u32 	%r245, %r244, 31;
	shr.s32 	%r246, %r244, 5;
	add.s32 	%r247, %r246, %r245;
	add.s32 	%r248, %r379, -3;
	mul.hi.s32 	%r249, %r247, 1717986919;
	shr.u32 	%r250, %r249, 31;
	shr.u32 	%r251, %r249, 2;
	add.s32 	%r252, %r251, %r250;
	mul.lo.s32 	%r253, %r252, 10;
	sub.s32 	%r254, %r247, %r253;
	cvt.u16.u32 	%rs60, %r254;
	add.s16 	%rs61, %rs60, 48;
	cvt.u64.u32 	%rd91, %r248;
	ld.global.s32 	%rd92, [offset];
	add.s64 	%rd93, %rd92, %rd91;
	add.s64 	%rd94, %rd1, %rd93;
	st.global.u8 	[%rd94], %rs61;
	mul.hi.s32 	%r255, %r381, 274877907;
	shr.u32 	%r256, %r255, 31;
	shr.s32 	%r257, %r255, 6;
	add.s32 	%r258, %r257, %r256;
	add.s32 	%r259, %r379, -4;
	mul.hi.s32 	%r260, %r258, 1717986919;
	shr.u32 	%r261, %r260, 31;
	shr.u32 	%r262, %r260, 2;
	add.s32 	%r263, %r262, %r261;
	mul.lo.s32 	%r264, %r263, 10;
	sub.s32 	%r265, %r258, %r264;
	cvt.u16.u32 	%rs62, %r265;
	add.s16 	%rs63, %rs62, 48;
	cvt.u64.u32 	%rd95, %r259;
	ld.global.s32 	%rd96, [offset];
	add.s64 	%rd97, %rd96, %rd95;
	add.s64 	%rd98, %rd1, %rd97;
	st.global.u8 	[%rd98], %rs63;
	mul.hi.s32 	%r266, %r381, 1759218605;
	shr.u32 	%r267, %r266, 31;
	shr.s32 	%r268, %r266, 12;
	add.s32 	%r269, %r268, %r267;
	add.s32 	%r270, %r379, -5;
	mul.hi.s32 	%r271, %r269, 1717986919;
	shr.u32 	%r272, %r271, 31;
	shr.u32 	%r273, %r271, 2;
	add.s32 	%r274, %r273, %r272;
	mul.lo.s32 	%r275, %r274, 10;
	sub.s32 	%r276, %r269, %r275;
	cvt.u16.u32 	%rs64, %r276;
	add.s16 	%rs65, %rs64, 48;
	cvt.u64.u32 	%rd99, %r270;
	ld.global.s32 	%rd100, [offset];
	add.s64 	%rd101, %rd100, %rd99;
	add.s64 	%rd102, %rd1, %rd101;
	st.global.u8 	[%rd102], %rs65;
	mul.hi.s32 	%r277, %r381, 351843721;
	shr.u32 	%r278, %r277, 31;
	shr.u32 	%r279, %r277, 13;
	add.s32 	%r280, %r279, %r278;
	add.s32 	%r281, %r379, -6;
	cvt.u16.u32 	%rs66, %r280;
	mul.hi.s16 	%rs67, %rs66, 26215;
	shr.u16 	%rs68, %rs67, 15;
	shr.u16 	%rs69, %rs67, 2;
	add.s16 	%rs70, %rs69, %rs68;
	mul.lo.s16 	%rs71, %rs70, 10;
	sub.s16 	%rs72, %rs66, %rs71;
	add.s16 	%rs73, %rs72, 48;
	cvt.u64.u32 	%rd103, %r281;
	ld.global.s32 	%rd104, [offset];
	add.s64 	%rd105, %rd104, %rd103;
	add.s64 	%rd106, %rd1, %rd105;
	st.global.u8 	[%rd106], %rs73;
	mul.hi.s32 	%r282, %r381, 1125899907;
	shr.u32 	%r283, %r282, 31;
	shr.s32 	%r284, %r282, 18;
	add.s32 	%r285, %r284, %r283;
	add.s32 	%r286, %r379, -7;
	cvt.u16.u32 	%rs74, %r285;
	mul.hi.s16 	%rs75, %rs74, 26215;
	shr.u16 	%rs76, %rs75, 15;
	shr.u16 	%rs77, %rs75, 2;
	add.s16 	%rs78, %rs77, %rs76;
	mul.lo.s16 	%rs79, %rs78, 10;
	sub.s16 	%rs80, %rs74, %rs79;
	add.s16 	%rs81, %rs80, 48;
	cvt.u64.u32 	%rd107, %r286;
	ld.global.s32 	%rd108, [offset];
	add.s64 	%rd109, %rd108, %rd107;
	add.s64 	%rd110, %rd1, %rd109;
	st.global.u8 	[%rd110], %rs81;
	mul.hi.s32 	%r287, %r381, 1801439851;
	shr.u32 	%r288, %r287, 31;
	shr.s32 	%r289, %r287, 22;
	add.s32 	%r290, %r289, %r288;
	add.s32 	%r382, %r379, -8;
	cvt.u16.u32 	%rs82, %r290;
	mul.hi.s16 	%rs83, %rs82, 26215;
	shr.u16 	%rs84, %rs83, 15;
	shr.u16 	%rs85, %rs83, 2;
	add.s16 	%rs86, %rs85, %rs84;
	mul.lo.s16 	%rs87, %rs86, 10;
	sub.s16 	%rs88, %rs82, %rs87;
	add.s16 	%rs89, %rs88, 48;
	cvt.u64.u32 	%rd111, %r382;
	ld.global.s32 	%rd112, [offset];
	add.s64 	%rd113, %rd112, %rd111;
	add.s64 	%rd114, %rd1, %rd113;
	st.global.u8 	[%rd114], %rs89;
	mul.hi.s32 	%r291, %r381, 1441151881;
	shr.u32 	%r292, %r291, 31;
	shr.s32 	%r293, %r291, 25;
	add.s32 	%r381, %r293, %r292;
$L__BB0_47:
	setp.eq.s32 	%p46, %r38, 0;
	@%p46 bra 	$L__BB0_55;
	and.b32  	%r43, %r379, 3;
	setp.lt.u32 	%p47, %r38, 4;
	@%p47 bra 	$L__BB0_50;
	add.s32 	%r294, %r382, -1;
	mul.hi.s32 	%r295, %r381, 1717986919;
	shr.u32 	%r296, %r295, 31;
	shr.s32 	%r297, %r295, 2;
	add.s32 	%r298, %r297, %r296;
	mul.lo.s32 	%r299, %r298, 10;
	sub.s32 	%r300, %r381, %r299;
	cvt.u16.u32 	%rs90, %r300;
	add.s16 	%rs91, %rs90, 48;
	cvt.u64.u32 	%rd115, %r294;
	ld.global.s32 	%rd116, [offset];
	add.s64 	%rd117, %rd116, %rd115;
	add.s64 	%rd118, %rd1, %rd117;
	st.global.u8 	[%rd118], %rs91;
	add.s32 	%r301, %r382, -2;
	mul.hi.s32 	%r302, %r298, 1717986919;
	shr.u32 	%r303, %r302, 31;
	shr.u32 	%r304, %r302, 2;
	add.s32 	%r305, %r304, %r303;
	mul.lo.s32 	%r306, %r305, 10;
	sub.s32 	%r307, %r298, %r306;
	cvt.u16.u32 	%rs92, %r307;
	add.s16 	%rs93, %rs92, 48;
	cvt.u64.u32 	%rd119, %r301;
	ld.global.s32 	%rd120, [offset];
	add.s64 	%rd121, %rd120, %rd119;
	add.s64 	%rd122, %rd1, %rd121;
	st.global.u8 	[%rd122], %rs93;
	mul.hi.s32 	%r308, %r381, 1374389535;
	shr.u32 	%r309, %r308, 31;
	shr.s32 	%r310, %r308, 5;
	add.s32 	%r311, %r310, %r309;
	add.s32 	%r312, %r382, -3;
	mul.hi.s32 	%r313, %r311, 1717986919;
	shr.u32 	%r314, %r313, 31;
	shr.u32 	%r315, %r313, 2;
	add.s32 	%r316, %r315, %r314;
	mul.lo.s32 	%r317, %r316, 10;
	sub.s32 	%r318, %r311, %r317;
	cvt.u16.u32 	%rs94, %r318;
	add.s16 	%rs95, %rs94, 48;
	cvt.u64.u32 	%rd123, %r312;
	ld.global.s32 	%rd124, [offset];
	add.s64 	%rd125, %rd124, %rd123;
	add.s64 	%rd126, %rd1, %rd125;
	st.global.u8 	[%rd126], %rs95;
	mul.hi.s32 	%r319, %r381, 274877907;
	shr.u32 	%r320, %r319, 31;
	shr.s32 	%r321, %r319, 6;
	add.s32 	%r322, %r321, %r320;
	add.s32 	%r382, %r382, -4;
	mul.hi.s32 	%r323, %r322, 1717986919;
	shr.u32 	%r324, %r323, 31;
	shr.u32 	%r325, %r323, 2;
	add.s32 	%r326, %r325, %r324;
	mul.lo.s32 	%r327, %r326, 10;
	sub.s32 	%r328, %r322, %r327;
	cvt.u16.u32 	%rs96, %r328;
	add.s16 	%rs97, %rs96, 48;
	cvt.u64.u32 	%rd127, %r382;
	ld.global.s32 	%rd128, [offset];
	add.s64 	%rd129, %rd128, %rd127;
	add.s64 	%rd130, %rd1, %rd129;
	st.global.u8 	[%rd130], %rs97;
	mul.hi.s32 	%r329, %r381, 1759218605;
	shr.u32 	%r330, %r329, 31;
	shr.s32 	%r331, %r329, 12;
	add.s32 	%r381, %r331, %r330;
$L__BB0_50:
	setp.eq.s32 	%p48, %r43, 0;
	@%p48 bra 	$L__BB0_55;
	setp.eq.s32 	%p49, %r43, 1;
	@%p49 bra 	$L__BB0_53;
	add.s32 	%r332, %r382, -1;
	mul.hi.s32 	%r333, %r381, 1717986919;
	shr.u32 	%r334, %r333, 31;
	shr.s32 	%r335, %r333, 2;
	add.s32 	%r336, %r335, %r334;
	mul.lo.s32 	%r337, %r336, 10;
	sub.s32 	%r338, %r381, %r337;
	cvt.u16.u32 	%rs98, %r338;
	add.s16 	%rs99, %rs98, 48;
	cvt.u64.u32 	%rd131, %r332;
	ld.global.s32 	%rd132, [offset];
	add.s64 	%rd133, %rd132, %rd131;
	add.s64 	%rd134, %rd1, %rd133;
	st.global.u8 	[%rd134], %rs99;
	add.s32 	%r382, %r382, -2;
	mul.hi.s32 	%r339, %r336, 1717986919;
	shr.u32 	%r340, %r339, 31;
	shr.u32 	%r341, %r339, 2;
	add.s32 	%r342, %r341, %r340;
	mul.lo.s32 	%r343, %r342, 10;
	sub.s32 	%r344, %r336, %r343;
	cvt.u16.u32 	%rs100, %r344;
	add.s16 	%rs101, %rs100, 48;
	cvt.u64.u32 	%rd135, %r382;
	ld.global.s32 	%rd136, [offset];
	add.s64 	%rd137, %rd136, %rd135;
	add.s64 	%rd138, %rd1, %rd137;
	st.global.u8 	[%rd138], %rs101;
	mul.hi.s32 	%r345, %r381, 1374389535;
	shr.u32 	%r346, %r345, 31;
	shr.s32 	%r347, %r345, 5;
	add.s32 	%r381, %r347, %r346;
$L__BB0_53:
	and.b32  	%r348, %r379, 1;
	setp.eq.b32 	%p50, %r348, 1;
	not.pred 	%p51, %p50;
	@%p51 bra 	$L__BB0_55;
	add.s32 	%r349, %r382, -1;
	mul.hi.s32 	%r350, %r381, 1717986919;
	shr.u32 	%r351, %r350, 31;
	shr.u32 	%r352, %r350, 2;
	add.s32 	%r353, %r352, %r351;
	mul.lo.s32 	%r354, %r353, 10;
	sub.s32 	%r355, %r381, %r354;
	cvt.u16.u32 	%rs102, %r355;
	add.s16 	%rs103, %rs102, 48;
	cvt.u64.u32 	%rd139, %r349;
	ld.global.s32 	%rd140, [offset];
	add.s64 	%rd141, %rd140, %rd139;
	add.s64 	%rd142, %rd1, %rd141;
	st.global.u8 	[%rd142], %rs103;
$L__BB0_55:
	ld.global.u32 	%r356, [offset];
	add.s32 	%r357, %r356, %r379;
	add.s32 	%r358, %r357, 1;
	st.global.u32 	[offset], %r358;
	cvt.s64.s32 	%rd143, %r357;
	add.s64 	%rd144, %rd1, %rd143;
	mov.b16 	%rs104, 10;
	st.global.u8 	[%rd144], %rs104;
$L__BB0_56:
	add.s32 	%r363, %r363, %r6;
	setp.lt.s32 	%p52, %r363, %r53;
	@%p52 bra 	$L__BB0_2;
	ld.global.s32 	%rd151, [offset];
$L__BB0_58:
	add.s64 	%rd149, %rd1, %rd151;
	mov.b16 	%rs107, 0;
	st.global.u8 	[%rd149], %rs107;
	ret;

}


// ===== COMPILED SASS (sm_100) =====

	.target	sm_100

	.elftype	@"ET_EXEC"


//--------------------- .note.nv.tkinfo           --------------------------
	.section	.note.nv.tkinfo,"",@"SHT_NOTE"
	.sectionflags	@"SHF_NOTE_NV_TKINFO"
	.tkinfo
        /*0018*/ 	.word	0x00000002
        /*0030*/ 	.string	""
        /*0030*/ 	.string	"ptxas"
        /*0030*/ 	.string	"Cuda compilation tools, release 13.0, V13.0.88"
        /*0030*/ 	.string	"Build cuda_13.0.r13.0/compiler.36424714_0"
        /*0030*/ 	.string	"-arch sm_100 -m 64 "



//--------------------- .note.nv.cuinfo           --------------------------
	.section	.note.nv.cuinfo,"",@"SHT_NOTE"
	.sectionflags	@"SHF_NOTE_NV_CUINFO"
        /*0018*/ 	.short	0x0002
        /*001a*/ 	.short	0x0064
        /*001c*/ 	.short	0x0082
	.zero		2


//--------------------- .nv.info                  --------------------------
	.section	.nv.info,"",@"SHT_CUDA_INFO"
	.align	4


	//----- nvinfo : EIATTR_REGCOUNT
	.align		4
        /*0000*/ 	.byte	0x04, 0x2f
        /*0002*/ 	.short	(.L_7 - .L_6)
	.align		4
.L_6:
        /*0004*/ 	.word	index@(_Z9calculateiiidddiPc)
        /*0008*/ 	.word	0x00000020


	//----- nvinfo : EIATTR_FRAME_SIZE
	.align		4
.L_7:
        /*000c*/ 	.byte	0x04, 0x11
        /*000e*/ 	.short	(.L_9 - .L_8)
	.align		4
.L_8:
        /*0010*/ 	.word	index@($__internal_0_$__cuda_sm20_div_rn_f64_full)
        /*0014*/ 	.word	0x00000000


	//----- nvinfo : EIATTR_FRAME_SIZE
	.align		4
.L_9:
        /*0018*/ 	.byte	0x04, 0x11
        /*001a*/ 	.short	(.L_11 - .L_10)
	.align		4
.L_10:
        /*001c*/ 	.word	index@(_Z9calculateiiidddiPc)
        /*0020*/ 	.word	0x00000000


	//----- nvinfo : EIATTR_MIN_STACK_SIZE
	.align		4
.L_11:
        /*0024*/ 	.byte	0x04, 0x12
        /*0026*/ 	.short	(.L_13 - .L_12)
	.align		4
.L_12:
        /*0028*/ 	.word	index@(_Z9calculateiiidddiPc)
        /*002c*/ 	.word	0x00000000
.L_13:


//--------------------- .nv.compat                --------------------------
	.section	.nv.compat,"",@"SHT_CUDA_COMPAT_INFO"
	.align	4
        /*0000*/ 	.byte	0x02, 0x09, 0x00, 0x00, 0x02, 0x02, 0x01, 0x00, 0x02, 0x05, 0x05, 0x00, 0x03, 0x07, 0x01, 0x01
        /*0010*/ 	.byte	0x02, 0x03, 0x00, 0x00, 0x02, 0x06, 0x01, 0x00, 0x04, 0x0b, 0x08, 0x00, 0x01, 0x00, 0x00, 0x00
        /*0020*/ 	.byte	0x00, 0x00, 0x00, 0x00


//--------------------- .nv.info._Z9calculateiiidddiPc --------------------------
	.section	.nv.info._Z9calculateiiidddiPc,"",@"SHT_CUDA_INFO"
	.sectionflags	@""
	.align	4


	//----- nvinfo : EIATTR_CUDA_API_VERSION
	.align		4
        /*0000*/ 	.byte	0x04, 0x37
        /*0002*/ 	.short	(.L_15 - .L_14)
.L_14:
        /*0004*/ 	.word	0x00000082


	//----- nvinfo : EIATTR_KPARAM_INFO
	.align		4
.L_15:
        /*0008*/ 	.byte	0x04, 0x17
        /*000a*/ 	.short	(.L_17 - .L_16)
.L_16:
        /*000c*/ 	.word	0x00000000
        /*0010*/ 	.short	0x0007
        /*0012*/ 	.short	0x0030
        /*0014*/ 	.byte	0x00, 0xf5, 0x21, 0x00


	//----- nvinfo : EIATTR_KPARAM_INFO
	.align		4
.L_17:
        /*0018*/ 	.byte	0x04, 0x17
        /*001a*/ 	.short	(.L_19 - .L_18)
.L_18:
        /*001c*/ 	.word	0x00000000
        /*0020*/ 	.short	0x0006
        /*0022*/ 	.short	0x0028
        /*0024*/ 	.byte	0x00, 0xf0, 0x11, 0x00


	//----- nvinfo : EIATTR_KPARAM_INFO
	.align		4
.L_19:
        /*0028*/ 	.byte	0x04, 0x17
        /*002a*/ 	.short	(.L_21 - .L_20)
.L_20:
        /*002c*/ 	.word	0x00000000
        /*0030*/ 	.short	0x0005
        /*0032*/ 	.short	0x0020
        /*0034*/ 	.byte	0x00, 0xf0, 0x21, 0x00


	//----- nvinfo : EIATTR_KPARAM_INFO
	.align		4
.L_21:
        /*0038*/ 	.byte	0x04, 0x17
        /*003a*/ 	.short	(.L_23 - .L_22)
.L_22:
        /*003c*/ 	.word	0x00000000
        /*0040*/ 	.short	0x0004
        /*0042*/ 	.short	0x0018
        /*0044*/ 	.byte	0x00, 0xf0, 0x21, 0x00


	//----- nvinfo : EIATTR_KPARAM_INFO
	.align		4
.L_23:
        /*0048*/ 	.byte	0x04, 0x17
        /*004a*/ 	.short	(.L_25 - .L_24)
.L_24:
        /*004c*/ 	.word	0x00000000
        /*0050*/ 	.short	0x0003
        /*0052*/ 	.short	0x0010
        /*0054*/ 	.byte	0x00, 0xf0, 0x21, 0x00


	//----- nvinfo : EIATTR_KPARAM_INFO
	.align		4
.L_25:
        /*0058*/ 	.byte	0x04, 0x17
        /*005a*/ 	.short	(.L_27 - .L_26)
.L_26:
        /*005c*/ 	.word	0x00000000
        /*0060*/ 	.short	0x0002
        /*0062*/ 	.short	0x0008
        /*0064*/ 	.byte	0x00, 0xf0, 0x11, 0x00


	//----- nvinfo : EIATTR_KPARAM_INFO
	.align		4
.L_27:
        /*0068*/ 	.byte	0x04, 0x17
        /*006a*/ 	.short	(.L_29 - .L_28)
.L_28:
        /*006c*/ 	.word	0x00000000
        /*0070*/ 	.short	0x0001
        /*0072*/ 	.short	0x0004
        /*0074*/ 	.byte	0x00, 0xf0, 0x11, 0x00


	//----- nvinfo : EIATTR_KPARAM_INFO
	.align		4
.L_29:
        /*0078*/ 	.byte	0x04, 0x17
        /*007a*/ 	.short	(.L_31 - .L_30)
.L_30:
        /*007c*/ 	.word	0x00000000
        /*0080*/ 	.short	0x0000
        /*0082*/ 	.short	0x0000
        /*0084*/ 	.byte	0x00, 0xf0, 0x11, 0x00


	//----- nvinfo : EIATTR_SPARSE_MMA_MASK
	.align		4
.L_31:
        /*0088*/ 	.byte	0x03, 0x50
        /*008a*/ 	.short	0x0000


	//----- nvinfo : EIATTR_MAXREG_COUNT
	.align		4
        /*008c*/ 	.byte	0x03, 0x1b
        /*008e*/ 	.short	0x00ff


	//----- nvinfo : EIATTR_MERCURY_ISA_VERSION
	.align		4
        /*0090*/ 	.byte	0x03, 0x5f
        /*0092*/ 	.short	0x0101


	//----- nvinfo : EIATTR_VRC_CTA_INIT_COUNT
	.align		4
        /*0094*/ 	.byte	0x02, 0x4a
	.zero		1
	.zero		1


	//----- nvinfo : EIATTR_EXIT_INSTR_OFFSETS
	.align		4
        /*0098*/ 	.byte	0x04, 0x1c
        /*009a*/ 	.short	(.L_33 - .L_32)


	//   ....[0]....
.L_32:
        /*009c*/ 	.word	0x00003080


	//----- nvinfo : EIATTR_CRS_STACK_SIZE
	.align		4
.L_33:
        /*00a0*/ 	.byte	0x04, 0x1e
        /*00a2*/ 	.short	(.L_35 - .L_34)
.L_34:
        /*00a4*/ 	.word	0x00000000


	//----- nvinfo : EIATTR_CBANK_PARAM_SIZE
	.align		4
.L_35:
        /*00a8*/ 	.byte	0x03, 0x19
        /*00aa*/ 	.short	0x0038


	//----- nvinfo : EIATTR_PARAM_CBANK
	.align		4
        /*00ac*/ 	.byte	0x04, 0x0a
        /*00ae*/ 	.short	(.L_37 - .L_36)
	.align		4
.L_36:
        /*00b0*/ 	.word	index@(.nv.constant0._Z9calculateiiidddiPc)
        /*00b4*/ 	.short	0x0380
        /*00b6*/ 	.short	0x0038


	//----- nvinfo : EIATTR_SW_WAR
	.align		4
.L_37:
        /*00b8*/ 	.byte	0x04, 0x36
        /*00ba*/ 	.short	(.L_39 - .L_38)
.L_38:
        /*00bc*/ 	.word	0x00000008
.L_39:


//--------------------- .nv.callgraph             --------------------------
	.section	.nv.callgraph,"",@"SHT_CUDA_CALLGRAPH"
	.align	4
	.sectionentsize	8
	.align		4
        /*0000*/ 	.word	0x00000000
	.align		4
        /*0004*/ 	.word	0xffffffff
	.align		4
        /*0008*/ 	.word	0x00000000
	.align		4
        /*000c*/ 	.word	0xfffffffe
	.align		4
        /*0010*/ 	.word	0x00000000
	.align		4
        /*0014*/ 	.word	0xfffffffd
	.align		4
        /*0018*/ 	.word	0x00000000
	.align		4
        /*001c*/ 	.word	0xfffffffc


//--------------------- .nv.constant4             --------------------------
	.section	.nv.constant4,"a",@progbits
	.align	8
	.align		8
.nv.constant4:
        /*0000*/ 	.dword	zx
	.align		8
        /*0008*/ 	.dword	zy
	.align		8
        /*0010*/ 	.dword	cx
	.align		8
        /*0018*/ 	.dword	cy
	.align		8
        /*0020*/ 	.dword	temp
	.align		8
        /*0028*/ 	.dword	offset


//--------------------- .text._Z9calculateiiidddiPc --------------------------
	.section	.text._Z9calculateiiidddiPc,"ax",@progbits
	.align	128
        .global         _Z9calculateiiidddiPc
        .type           _Z9calculateiiidddiPc,@function
        .size           _Z9calculateiiidddiPc,(.L_x_43 - _Z9calculateiiidddiPc)
        .other          _Z9calculateiiidddiPc,@"STO_CUDA_ENTRY STV_DEFAULT"
_Z9calculateiiidddiPc:
.text._Z9calculateiiidddiPc:
[----:B------:R-:W-:Y:S01]  /*0000*/  LDC R1, c[0x0][0x37c] ;  /* 0x0000df00ff017b82 */ /* 0x000fe20000000800 */
[----:B------:R-:W0:Y:S07]  /*0010*/  S2R R6, SR_TID.X ;  /* 0x0000000000067919 */ /* 0x000e2e0000002100 */
[----:B------:R-:W1:Y:S01]  /*0020*/  LDC.64 R2, c[0x4][0x28] ;  /* 0x01000a00ff027b82 */ /* 0x000e620000000a00 */
[----:B------:R-:W1:Y:S01]  /*0030*/  LDCU.64 UR6, c[0x0][0x358] ;  /* 0x00006b00ff0677ac */ /* 0x000e620008000a00 */
[----:B------:R-:W-:Y:S01]  /*0040*/  BSSY.RECONVERGENT B1, `(.L_x_0) ;  /* 0x00002ff000017945 */ /* 0x000fe20003800200 */
[----:B------:R-:W-:Y:S01]  /*0050*/  CS2R R4, SRZ ;  /* 0x0000000000047805 */ /* 0x000fe2000001ff00 */
[----:B------:R-:W2:Y:S04]  /*0060*/  LDCU UR5, c[0x0][0x380] ;  /* 0x00007000ff0577ac */ /* 0x000ea80008000800 */
[----:B------:R-:W0:Y:S08]  /*0070*/  S2UR UR4, SR_CTAID.X ;  /* 0x00000000000479c3 */ /* 0x000e300000002500 */
[----:B------:R-:W0:Y:S01]  /*0080*/  LDC R23, c[0x0][0x360] ;  /* 0x0000d800ff177b82 */ /* 0x000e220000000800 */
[----:B-1----:R1:W-:Y:S01]  /*0090*/  STG.E desc[UR6][R2.64], RZ ;  /* 0x000000ff02007986 */ /* 0x0023e2000c101906 */
[----:B0-----:R-:W-:-:S05]  /*00a0*/  IMAD R6, R23, UR4, R6 ;  /* 0x0000000417067c24 */ /* 0x001fca000f8e0206 */
[----:B--2---:R-:W-:-:S13]  /*00b0*/  ISETP.GE.AND P0, PT, R6, UR5, PT ;  /* 0x0000000506007c0c */ /* 0x004fda000bf06270 */
[----:B-1----:R-:W-:Y:S05]  /*00c0*/  @P0 BRA `(.L_x_1) ;  /* 0x0000002c00d80947 */ /* 0x002fea0003800000 */
[----:B------:R-:W0:Y:S01]  /*00d0*/  LDCU UR8, c[0x0][0x3a4] ;  /* 0x00007480ff0877ac */ /* 0x000e220008000800 */
[----:B------:R-:W1:Y:S01]  /*00e0*/  LDC.64 R12, c[0x0][0x3a0] ;  /* 0x0000e800ff0c7b82 */ /* 0x000e620000000a00 */
[----:B------:R-:W-:Y:S01]  /*00f0*/  IMAD.MOV.U32 R8, RZ, RZ, 0x1 ;  /* 0x00000001ff087424 */ /* 0x000fe200078e00ff */
[----:B------:R-:W2:Y:S01]  /*0100*/  LDCU UR4, c[0x0][0x388] ;  /* 0x00007100ff0477ac */ /* 0x000ea20008000800 */
[----:B------:R-:W3:Y:S01]  /*0110*/  LDCU UR5, c[0x0][0x384] ;  /* 0x00007080ff0577ac */ /* 0x000ee20008000800 */
[----:B0-----:R-:W1:Y:S08]  /*0120*/  MUFU.RCP64H R9, UR8 ;  /* 0x0000000800097d08 */ /* 0x001e700008001800 */
[----:B--2---:R-:W-:Y:S08]  /*0130*/  I2F.F64 R2, UR4 ;  /* 0x0000000400027d12 */ /* 0x004ff00008201c00 */
[----:B---3--:R-:W0:Y:S01]  /*0140*/  I2F.F64 R4, UR5 ;  /* 0x0000000500047d12 */ /* 0x008e220008201c00 */
[----:B-1----:R-:W-:Y:S01]  /*0150*/  DFMA R10, R8, -R12, 1 ;  /* 0x3ff00000080a742b */ /* 0x002fe2000000080c */
[----:B------:R-:W1:Y:S07]  /*0160*/  LDCU.64 UR4, c[0x0][0x398] ;  /* 0x00007300ff0477ac */ /* 0x000e6e0008000a00 */
[----:B------:R-:W-:-:S02]  /*0170*/  DFMA R10, R10, R10, R10 ;  /* 0x0000000a0a0a722b */ /* 0x000fc4000000000a */
[----:B0-----:R-:W-:-:S06]  /*0180*/  DFMA R2, R4, -0.5, R2 ;  /* 0xbfe000000402782b */ /* 0x001fcc0000000002 */
[----:B------:R-:W-:Y:S02]  /*0190*/  DFMA R10, R8, R10, R8 ;  /* 0x0000000a080a722b */ /* 0x000fe40000000008 */
[----:B-1----:R-:W-:-:S06]  /*01a0*/  DADD R8, R2, UR4 ;  /* 0x0000000402087e29 */ /* 0x002fcc0008000000 */
[----:B------:R-:W-:-:S08]  /*01b0*/  DFMA R4, R10, -R12, 1 ;  /* 0x3ff000000a04742b */ /* 0x000fd0000000080c */
[----:B------:R-:W-:Y:S01]  /*01c0*/  DFMA R4, R10, R4, R10 ;  /* 0x000000040a04722b */ /* 0x000fe2000000000a */
[----:B------:R-:W-:-:S07]  /*01d0*/  FSETP.GEU.AND P1, PT, |R9|, 6.5827683646048100446e-37, PT ;  /* 0x036000000900780b */ /* 0x000fce0003f2e200 */
[----:B------:R-:W-:-:S08]  /*01e0*/  DMUL R2, R8, R4 ;  /* 0x0000000408027228 */ /* 0x000fd00000000000 */
[----:B------:R-:W-:-:S08]  /*01f0*/  DFMA R10, R2, -R12, R8 ;  /* 0x8000000c020a722b */ /* 0x000fd00000000008 */
[----:B------:R-:W-:Y:S01]  /*0200*/  DFMA R2, R4, R10, R2 ;  /* 0x0000000a0402722b */ /* 0x000fe20000000002 */
[----:B------:R-:W0:Y:S08]  /*0210*/  LDC R4, c[0x0][0x3a0] ;  /* 0x0000e800ff047b82 */ /* 0x000e300000000800 */
[----:B------:R-:W1:Y:S01]  /*0220*/  LDC R5, c[0x0][0x3a4] ;  /* 0x0000e900ff057b82 */ /* 0x000e620000000800 */
[----:B------:R-:W-:-:S05]  /*0230*/  FFMA R0, RZ, UR8, R3 ;  /* 0x00000008ff007c23 */ /* 0x000fca0008000003 */
[----:B------:R-:W-:-:S13]  /*0240*/  FSETP.GT.AND P0, PT, |R0|, 1.469367938527859385e-39, PT ;  /* 0x001000000000780b */ /* 0x000fda0003f04200 */
[----:B------:R-:W-:Y:S05]  /*0250*/  @P0 BRA P1, `(.L_x_2) ;  /* 0x0000000000180947 */ /* 0x000fea0000800000 */
[----:B------:R-:W-:Y:S01]  /*0260*/  IMAD.MOV.U32 R10, RZ, RZ, R8 ;  /* 0x000000ffff0a7224 */ /* 0x000fe200078e0008 */
[----:B------:R-:W-:Y:S01]  /*0270*/  MOV R0, 0x2a0 ;  /* 0x000002a000007802 */ /* 0x000fe20000000f00 */
[----:B------:R-:W-:-:S07]  /*0280*/  IMAD.MOV.U32 R11, RZ, RZ, R9 ;  /* 0x000000ffff0b7224 */ /* 0x000fce00078e0009 */
[----:B01----:R-:W-:Y:S05]  /*0290*/  CALL.REL.NOINC `($__internal_0_$__cuda_sm20_div_rn_f64_full) ;  /* 0x0000002c007c7944 */ /* 0x003fea0003c00000 */
[----:B------:R-:W-:Y:S02]  /*02a0*/  IMAD.MOV.U32 R2, RZ, RZ, R12 ;  /* 0x000000ffff027224 */ /* 0x000fe400078e000c */
[----:B------:R-:W-:-:S07]  /*02b0*/  IMAD.MOV.U32 R3, RZ, RZ, R13 ;  /* 0x000000ffff037224 */ /* 0x000fce00078e000d */
.L_x_2:
[----:B------:R-:W2:Y:S01]  /*02c0*/  LDC R9, c[0x0][0x388] ;  /* 0x0000e200ff097b82 */ /* 0x000ea20000000800 */
[----:B------:R-:W-:Y:S01]  /*02d0*/  IMAD.MOV.U32 R0, RZ, RZ, 0xa ;  /* 0x0000000aff007424 */ /* 0x000fe200078e00ff */
[----:B------:R-:W3:Y:S01]  /*02e0*/  LDCU UR5, c[0x0][0x380] ;  /* 0x00007000ff0577ac */ /* 0x000ee20008000800 */
[----:B------:R-:W-:Y:S01]  /*02f0*/  IMAD.MOV.U32 R8, RZ, RZ, 0x2 ;  /* 0x00000002ff087424 */ /* 0x000fe200078e00ff */
[----:B------:R-:W-:Y:S01]  /*0300*/  BSSY.RECONVERGENT B0, `(.L_x_3) ;  /* 0x00002d0000007945 */ /* 0x000fe20003800200 */
[----:B------:R-:W4:Y:S01]  /*0310*/  LDCU UR4, c[0x0][0x370] ;  /* 0x00006e00ff0477ac */ /* 0x000f220008000800 */
[----:B--2---:R-:W-:Y:S01]  /*0320*/  ISETP.GT.U32.AND P0, PT, R9, 0x3b9ac9ff, PT ;  /* 0x3b9ac9ff0900780c */ /* 0x004fe20003f04070 */
[----:B----4-:R-:W-:Y:S01]  /*0330*/  IMAD R23, R23, UR4, RZ ;  /* 0x0000000417177c24 */ /* 0x010fe2000f8e02ff */
[----:B------:R-:W-:Y:S02]  /*0340*/  ISETP.GT.U32.AND P1, PT, R9, 0x5f5e0ff, PT ;  /* 0x05f5e0ff0900780c */ /* 0x000fe40003f24070 */
[----:B------:R-:W-:-:S02]  /*0350*/  SEL R0, R0, 0x9, P0 ;  /* 0x0000000900007807 */ /* 0x000fc40000000000 */
[C---:B------:R-:W-:Y:S02]  /*0360*/  ISETP.GT.U32.AND P0, PT, R9.reuse, 0x98967f, PT ;  /* 0x0098967f0900780c */ /* 0x040fe40003f04070 */
[----:B------:R-:W-:Y:S02]  /*0370*/  SEL R0, R0, 0x8, P1 ;  /* 0x0000000800007807 */ /* 0x000fe40000800000 */
[C---:B------:R-:W-:Y:S02]  /*0380*/  ISETP.GT.U32.AND P1, PT, R9.reuse, 0xf423f, PT ;  /* 0x000f423f0900780c */ /* 0x040fe40003f24070 */
[----:B------:R-:W-:Y:S02]  /*0390*/  SEL R0, R0, 0x7, P0 ;  /* 0x0000000700007807 */ /* 0x000fe40000000000 */
[----:B------:R-:W-:Y:S02]  /*03a0*/  ISETP.GT.U32.AND P2, PT, R9, 0x1869f, PT ;  /* 0x0001869f0900780c */ /* 0x000fe40003f44070 */
[----:B------:R-:W-:-:S02]  /*03b0*/  SEL R0, R0, 0x6, P1 ;  /* 0x0000000600007807 */ /* 0x000fc40000800000 */
[C---:B------:R-:W-:Y:S02]  /*03c0*/  ISETP.GT.AND P0, PT, R9.reuse, 0x3e7, PT ;  /* 0x000003e70900780c */ /* 0x040fe40003f04270 */
[C---:B------:R-:W-:Y:S02]  /*03d0*/  ISETP.GT.AND P3, PT, R9.reuse, 0x9, PT ;  /* 0x000000090900780c */ /* 0x040fe40003f64270 */
[----:B------:R-:W-:Y:S02]  /*03e0*/  SEL R7, R0, 0x5, P2 ;  /* 0x0000000500077807 */ /* 0x000fe40001000000 */
[C---:B------:R-:W-:Y:S02]  /*03f0*/  ISETP.GT.U32.AND P1, PT, R9.reuse, 0x270f, PT ;  /* 0x0000270f0900780c */ /* 0x040fe40003f24070 */
[----:B------:R-:W-:Y:S02]  /*0400*/  ISETP.GT.AND P2, PT, R9, 0x63, PT ;  /* 0x000000630900780c */ /* 0x000fe40003f44270 */
[----:B------:R-:W-:-:S02]  /*0410*/  SEL R0, R8, 0x1, P3 ;  /* 0x0000000108007807 */ /* 0x000fc40001800000 */
[----:B---3--:R-:W2:Y:S01]  /*0420*/  I2F.F64 R8, UR5 ;  /* 0x0000000500087d12 */ /* 0x008ea20008201c00 */
[----:B------:R-:W-:Y:S02]  /*0430*/  SEL R7, R7, 0x4, P1 ;  /* 0x0000000407077807 */ /* 0x000fe40000800000 */
[----:B------:R-:W-:-:S04]  /*0440*/  @!P0 SEL R7, R0, 0x3, !P2 ;  /* 0x0000000300078807 */ /* 0x000fc80005000000 */
[C---:B------:R-:W-:Y:S02]  /*0450*/  LOP3.LUT R22, R7.reuse, 0x7, RZ, 0xc0, !PT ;  /* 0x0000000707167812 */ /* 0x040fe400078ec0ff */
[----:B------:R-:W-:-:S07]  /*0460*/  LOP3.LUT R24, R7, 0x8, RZ, 0xc0, !PT ;  /* 0x0000000807187812 */ /* 0x000fce00078ec0ff */
.L_x_36:
[----:B------:R-:W3:Y:S01]  /*0470*/  LDCU UR8, c[0x0][0x3a4] ;  /* 0x00007480ff0877ac */ /* 0x000ee20008000800 */
[----:B01----:R-:W4:Y:S01]  /*0480*/  LDC.64 R12, c[0x0][0x3a0] ;  /* 0x0000e800ff0c7b82 */ /* 0x003f220000000a00 */
[----:B------:R-:W-:Y:S01]  /*0490*/  IMAD.MOV.U32 R18, RZ, RZ, 0x1 ;  /* 0x00000001ff127424 */ /* 0x000fe200078e00ff */
[----:B------:R-:W2:Y:S01]  /*04a0*/  I2F.F64 R10, R6 ;  /* 0x00000006000a7312 */ /* 0x000ea20000201c00 */
[----:B------:R-:W5:Y:S01]  /*04b0*/  LDCU.64 UR4, c[0x0][0x390] ;  /* 0x00007200ff0477ac */ /* 0x000f620008000a00 */
[----:B------:R-:W-:Y:S04]  /*04c0*/  BSSY.RECONVERGENT B2, `(.L_x_4) ;  /* 0x0000018000027945 */ /* 0x000fe80003800200 */
[----:B------:R-:W0:Y:S08]  /*04d0*/  LDC.64 R16, c[0x4][0x8] ;  /* 0x01000200ff107b82 */ /* 0x000e300000000a00 */
[----:B------:R-:W1:Y:S01]  /*04e0*/  LDC R25, c[0x0][0x3a8] ;  /* 0x0000ea00ff197b82 */ /* 0x000e620000000800 */
[----:B---3--:R-:W4:Y:S01]  /*04f0*/  MUFU.RCP64H R19, UR8 ;  /* 0x0000000800137d08 */ /* 0x008f220008001800 */
[----:B--2---:R-:W-:-:S08]  /*0500*/  DFMA R10, R8, -0.5, R10 ;  /* 0xbfe00000080a782b */ /* 0x004fd0000000000a */
[----:B-----5:R-:W-:Y:S02]  /*0510*/  DADD R10, R10, UR4 ;  /* 0x000000040a0a7e29 */ /* 0x020fe40008000000 */
[----:B----4-:R-:W-:-:S08]  /*0520*/  DFMA R14, R18, -R12, 1 ;  /* 0x3ff00000120e742b */ /* 0x010fd0000000080c */
[----:B------:R-:W-:Y:S02]  /*0530*/  FSETP.GEU.AND P2, PT, |R11|, 6.5827683646048100446e-37, PT ;  /* 0x036000000b00780b */ /* 0x000fe40003f4e200 */
[----:B-1----:R-:W-:Y:S01]  /*0540*/  ISETP.GE.AND P1, PT, R25, 0x1, PT ;  /* 0x000000011900780c */ /* 0x002fe20003f26270 */
[----:B------:R-:W-:-:S08]  /*0550*/  DFMA R14, R14, R14, R14 ;  /* 0x0000000e0e0e722b */ /* 0x000fd0000000000e */
[----:B------:R-:W-:-:S08]  /*0560*/  DFMA R18, R18, R14, R18 ;  /* 0x0000000e1212722b */ /* 0x000fd00000000012 */
[----:B------:R-:W-:-:S08]  /*0570*/  DFMA R14, R18, -R12, 1 ;  /* 0x3ff00000120e742b */ /* 0x000fd0000000080c */
[----:B------:R-:W-:Y:S02]  /*0580*/  DFMA R18, R18, R14, R18 ;  /* 0x0000000e1212722b */ /* 0x000fe40000000012 */
[----:B------:R-:W1:Y:S06]  /*0590*/  LDC.64 R14, c[0x4][RZ] ;  /* 0x01000000ff0e7b82 */ /* 0x000e6c0000000a00 */
[----:B------:R-:W-:-:S08]  /*05a0*/  DMUL R20, R18, R10 ;  /* 0x0000000a12147228 */ /* 0x000fd00000000000 */
[----:B------:R-:W-:-:S08]  /*05b0*/  DFMA R12, R20, -R12, R10 ;  /* 0x8000000c140c722b */ /* 0x000fd0000000000a */
[----:B------:R-:W-:Y:S01]  /*05c0*/  DFMA R12, R18, R12, R20 ;  /* 0x0000000c120c722b */ /* 0x000fe20000000014 */
[----:B-1----:R1:W-:Y:S04]  /*05d0*/  STG.E.64 desc[UR6][R14.64], RZ ;  /* 0x000000ff0e007986 */ /* 0x0023e8000c101b06 */
[----:B0-----:R1:W-:Y:S05]  /*05e0*/  STG.E.64 desc[UR6][R16.64], RZ ;  /* 0x000000ff10007986 */ /* 0x0013ea000c101b06 */
[----:B------:R-:W-:-:S05]  /*05f0*/  FFMA R0, RZ, UR8, R13 ;  /* 0x00000008ff007c23 */ /* 0x000fca000800000d */
[----:B------:R-:W-:-:S13]  /*0600*/  FSETP.GT.AND P0, PT, |R0|, 1.469367938527859385e-39, PT ;  /* 0x001000000000780b */ /* 0x000fda0003f04200 */
[----:B-1----:R-:W-:Y:S05]  /*0610*/  @P0 BRA P2, `(.L_x_5) ;  /* 0x0000000000080947 */ /* 0x002fea0001000000 */
[----:B------:R-:W-:-:S07]  /*0620*/  MOV R0, 0x640 ;  /* 0x0000064000007802 */ /* 0x000fce0000000f00 */
[----:B------:R-:W-:Y:S05]  /*0630*/  CALL.REL.NOINC `($__internal_0_$__cuda_sm20_div_rn_f64_full) ;  /* 0x0000002800947944 */ /* 0x000fea0003c00000 */
.L_x_5:
[----:B------:R-:W-:Y:S05]  /*0640*/  BSYNC.RECONVERGENT B2 ;  /* 0x0000000000027941 */ /* 0x000fea0003800200 */
.L_x_4:
[----:B------:R-:W0:Y:S01]  /*0650*/  LDC.64 R10, c[0x4][0x10] ;  /* 0x01000400ff0a7b82 */ /* 0x000e220000000a00 */
[----:B------:R-:W1:Y:S07]  /*0660*/  LDCU UR4, c[0x0][0x3a8] ;  /* 0x00007500ff0477ac */ /* 0x000e6e0008000800 */
[----:B------:R-:W2:Y:S01]  /*0670*/  LDC.64 R14, c[0x4][0x18] ;  /* 0x01000600ff0e7b82 */ /* 0x000ea20000000a00 */
[----:B-1----:R-:W-:Y:S01]  /*0680*/  IMAD.U32 R20, RZ, RZ, UR4 ;  /* 0x00000004ff147e24 */ /* 0x002fe2000f8e00ff */
[----:B0-----:R0:W-:Y:S04]  /*0690*/  STG.E.64 desc[UR6][R10.64], R12 ;  /* 0x0000000c0a007986 */ /* 0x0011e8000c101b06 */
[----:B--2---:R0:W-:Y:S01]  /*06a0*/  STG.E.64 desc[UR6][R14.64], R2 ;  /* 0x000000020e007986 */ /* 0x0041e2000c101b06 */
[----:B------:R-:W-:Y:S05]  /*06b0*/  @!P1 BRA `(.L_x_6) ;  /* 0x0000000000589947 */ /* 0x000fea0003800000 */
[----:B------:R-:W-:Y:S01]  /*06c0*/  BSSY.RECONVERGENT B2, `(.L_x_7) ;  /* 0x000000f000027945 */ /* 0x000fe20003800200 */
[----:B------:R-:W-:Y:S01]  /*06d0*/  IMAD.U32 R20, RZ, RZ, UR4 ;  /* 0x00000004ff147e24 */ /* 0x000fe2000f8e00ff */
[----:B------:R-:W-:Y:S02]  /*06e0*/  CS2R R18, SRZ ;  /* 0x0000000000127805 */ /* 0x000fe4000001ff00 */
[----:B0-----:R-:W-:-:S07]  /*06f0*/  CS2R R10, SRZ ;  /* 0x00000000000a7805 */ /* 0x001fce000001ff00 */
.L_x_8:
[----:B------:R-:W-:Y:S01]  /*0700*/  DMUL R14, R18, R18 ;  /* 0x00000012120e7228 */ /* 0x000fe20000000000 */
[C---:B------:R-:W-:Y:S01]  /*0710*/  ISETP.GT.U32.AND P0, PT, R20.reuse, 0x1, PT ;  /* 0x000000011400780c */ /* 0x040fe20003f04070 */
[----:B------:R-:W-:Y:S01]  /*0720*/  DADD R16, R10, R10 ;  /* 0x000000000a107229 */ /* 0x000fe2000000000a */
[----:B------:R-:W-:-:S05]  /*0730*/  VIADD R20, R20, 0xffffffff ;  /* 0xffffffff14147836 */ /* 0x000fca0000000000 */
[----:B------:R-:W-:Y:S02]  /*0740*/  DFMA R10, R10, R10, -R14 ;  /* 0x0000000a0a0a722b */ /* 0x000fe4000000080e */
[----:B------:R-:W-:-:S06]  /*0750*/  DFMA R18, R16, R18, R2 ;  /* 0x000000121012722b */ /* 0x000fcc0000000002 */
[----:B------:R-:W-:Y:S02]  /*0760*/  DADD R10, R10, R12 ;  /* 0x000000000a0a7229 */ /* 0x000fe4000000000c */
[----:B------:R-:W-:-:S08]  /*0770*/  DMUL R14, R18, R18 ;  /* 0x00000012120e7228 */ /* 0x000fd00000000000 */
[----:B------:R-:W-:-:S08]  /*0780*/  DFMA R14, R10, R10, R14 ;  /* 0x0000000a0a0e722b */ /* 0x000fd0000000000e */
[----:B------:R-:W-:-:S14]  /*0790*/  DSETP.LT.AND P1, PT, R14, 4, PT ;  /* 0x401000000e00742a */ /* 0x000fdc0003f21000 */
[----:B------:R-:W-:Y:S05]  /*07a0*/  @P0 BRA P1, `(.L_x_8) ;  /* 0xfffffffc00d40947 */ /* 0x000fea000083ffff */
[----:B------:R-:W-:Y:S05]  /*07b0*/  BSYNC.RECONVERGENT B2 ;  /* 0x0000000000027941 */ /* 0x000fea0003800200 */
.L_x_7:
[----:B------:R-:W0:Y:S08]  /*07c0*/  LDC.64 R12, c[0x4][RZ] ;  /* 0x01000000ff0c7b82 */ /* 0x000e300000000a00 */
[----:B------:R-:W1:Y:S08]  /*07d0*/  LDC.64 R14, c[0x4][0x8] ;  /* 0x01000200ff0e7b82 */ /* 0x000e700000000a00 */
[----:B------:R-:W2:Y:S01]  /*07e0*/  LDC.64 R16, c[0x4][0x20] ;  /* 0x01000800ff107b82 */ /* 0x000ea20000000a00 */
[----:B0-----:R3:W-:Y:S04]  /*07f0*/  STG.E.64 desc[UR6][R12.64], R10 ;  /* 0x0000000a0c007986 */ /* 0x0017e8000c101b06 */
[----:B-1----:R3:W-:Y:S04]  /*0800*/  STG.E.64 desc[UR6][R14.64], R18 ;  /* 0x000000120e007986 */ /* 0x0027e8000c101b06 */
[----:B--2---:R3:W-:Y:S02]  /*0810*/  STG.E.64 desc[UR6][R16.64], R10 ;  /* 0x0000000a10007986 */ /* 0x0047e4000c101b06 */
.L_x_6:
[----:B0--3--:R-:W0:Y:S01]  /*0820*/  LDC.64 R12, c[0x4][0x28] ;  /* 0x01000a00ff0c7b82 */ /* 0x009e220000000a00 */
[----:B------:R-:W-:Y:S01]  /*0830*/  ISETP.NE.AND P0, PT, R6, RZ, PT ;  /* 0x000000ff0600720c */ /* 0x000fe20003f05270 */
[----:B------:R-:W-:-:S12]  /*0840*/  BSSY.RECONVERGENT B2, `(.L_x_9) ;  /* 0x0000046000027945 */ /* 0x000fd80003800200 */
[----:B------:R-:W-:Y:S05]  /*0850*/  @P0 BRA `(.L_x_10) ;  /* 0x0000000000340947 */ /* 0x000fea0003800000 */
[----:B0-----:R-:W2:Y:S01]  /*0860*/  LDG.E R11, desc[UR6][R12.64] ;  /* 0x000000060c0b7981 */ /* 0x001ea2000c1e1900 */
[----:B------:R-:W0:Y:S01]  /*0870*/  LDCU.64 UR4, c[0x0][0x3b0] ;  /* 0x00007600ff0477ac */ /* 0x000e220008000a00 */
[----:B------:R-:W-:Y:S02]  /*0880*/  IMAD.MOV.U32 R16, RZ, RZ, 0x30 ;  /* 0x00000030ff107424 */ /* 0x000fe400078e00ff */
[----:B0-----:R-:W-:Y:S02]  /*0890*/  IMAD.U32 R0, RZ, RZ, UR4 ;  /* 0x00000004ff007e24 */ /* 0x001fe4000f8e00ff */
[----:B------:R-:W-:-:S03]  /*08a0*/  IMAD.U32 R10, RZ, RZ, UR5 ;  /* 0x00000005ff0a7e24 */ /* 0x000fc6000f8e00ff */
[C---:B--2---:R-:W-:Y:S01]  /*08b0*/  IADD3 R14, P0, PT, R11.reuse, R0, RZ ;  /* 0x000000000b0e7210 */ /* 0x044fe20007f1e0ff */
[----:B------:R-:W-:-:S03]  /*08c0*/  VIADD R17, R11, 0x1 ;  /* 0x000000010b117836 */ /* 0x000fc60000000000 */
[----:B------:R-:W-:Y:S02]  /*08d0*/  LEA.HI.X.SX32 R15, R11, R10, 0x1, P0 ;  /* 0x0000000a0b0f7211 */ /* 0x000fe400000f0eff */
[----:B------:R-:W-:Y:S01]  /*08e0*/  PRMT R11, R16, 0x7610, R11 ;  /* 0x00007610100b7816 */ /* 0x000fe2000000000b */
[----:B------:R0:W-:Y:S04]  /*08f0*/  STG.E desc[UR6][R12.64], R17 ;  /* 0x000000110c007986 */ /* 0x0001e8000c101906 */
[----:B------:R0:W-:Y:S04]  /*0900*/  STG.E.U8 desc[UR6][R14.64], R11 ;  /* 0x0000000b0e007986 */ /* 0x0001e8000c101106 */
[----:B------:R0:W5:Y:S01]  /*0910*/  LDG.E R19, desc[UR6][R12.64] ;  /* 0x000000060c137981 */ /* 0x000162000c1e1900 */
[----:B------:R-:W-:Y:S05]  /*0920*/  BRA `(.L_x_11) ;  /* 0x0000000000dc7947 */ /* 0x000fea0003800000 */
.L_x_10:
[----:B------:R-:W-:Y:S01]  /*0930*/  ISETP.GT.AND P0, PT, R6, 0x3b9ac9ff, PT ;  /* 0x3b9ac9ff0600780c */ /* 0x000fe20003f04270 */
[----:B------:R-:W-:Y:S01]  /*0940*/  BSSY.RECONVERGENT B3, `(.L_x_12) ;  /* 0x000001a000037945 */ /* 0x000fe20003800200 */
[----:B------:R-:W-:-:S11]  /*0950*/  IMAD.MOV.U32 R11, RZ, RZ, 0xa ;  /* 0x0000000aff0b7424 */ /* 0x000fd600078e00ff */
[----:B------:R-:W-:Y:S05]  /*0960*/  @P0 BRA `(.L_x_13) ;  /* 0x00000000005c0947 */ /* 0x000fea0003800000 */
[----:B------:R-:W-:Y:S01]  /*0970*/  ISETP.GT.AND P0, PT, R6, 0x5f5e0ff, PT ;  /* 0x05f5e0ff0600780c */ /* 0x000fe20003f04270 */
[----:B------:R-:W-:-:S12]  /*0980*/  IMAD.MOV.U32 R11, RZ, RZ, 0x9 ;  /* 0x00000009ff0b7424 */ /* 0x000fd800078e00ff */
        /* <DEDUP_REMOVED lines=18> */
[----:B------:R-:W-:Y:S01]  /*0ab0*/  @!P1 IMAD.MOV.U32 R0, RZ, RZ, 0x2 ;  /* 0x00000002ff009424 */ /* 0x000fe200078e00ff */
[----:B------:R-:W-:-:S04]  /*0ac0*/  @!P1 ISETP.GT.AND P0, PT, R6, 0x9, PT ;  /* 0x000000090600980c */ /* 0x000fc80003f04270 */
[----:B------:R-:W-:-:S09]  /*0ad0*/  @!P1 SEL R11, R0, 0x1, P0 ;  /* 0x00000001000b9807 */ /* 0x000fd20000000000 */
.L_x_13:
[----:B------:R-:W-:Y:S05]  /*0ae0*/  BSYNC.RECONVERGENT B3 ;  /* 0x0000000000037941 */ /* 0x000fea0003800200 */
.L_x_12:
[----:B------:R-:W1:Y:S01]  /*0af0*/  LDCU.64 UR4, c[0x0][0x3b0] ;  /* 0x00007600ff0477ac */ /* 0x000e620008000a00 */
[----:B------:R-:W-:Y:S01]  /*0b00*/  VIADD R15, R11, 0xffffffff ;  /* 0xffffffff0b0f7836 */ /* 0x000fe20000000000 */
[----:B------:R-:W-:Y:S01]  /*0b10*/  BSSY.RECONVERGENT B3, `(.L_x_14) ;  /* 0x0000016000037945 */ /* 0x000fe20003800200 */
[----:B------:R-:W-:Y:S02]  /*0b20*/  IMAD.MOV.U32 R18, RZ, RZ, R11 ;  /* 0x000000ffff127224 */ /* 0x000fe400078e000b */
[----:B------:R-:W-:Y:S02]  /*0b30*/  IMAD.MOV.U32 R19, RZ, RZ, R6 ;  /* 0x000000ffff137224 */ /* 0x000fe400078e0006 */
[----:B-1----:R-:W-:Y:S02]  /*0b40*/  IMAD.U32 R0, RZ, RZ, UR4 ;  /* 0x00000004ff007e24 */ /* 0x002fe4000f8e00ff */
[----:B------:R-:W-:-:S03]  /*0b50*/  IMAD.U32 R10, RZ, RZ, UR5 ;  /* 0x00000005ff0a7e24 */ /* 0x000fc6000f8e00ff */
[----:B------:R-:W-:-:S05]  /*0b60*/  IADD3 R16, P0, PT, R15, R0, RZ ;  /* 0x000000000f107210 */ /* 0x000fca0007f1e0ff */
[----:B------:R-:W-:-:S08]  /*0b70*/  IMAD.X R17, RZ, RZ, R10, P0 ;  /* 0x000000ffff117224 */ /* 0x000fd000000e060a */
.L_x_15:
[----:B01----:R-:W2:Y:S01]  /*0b80*/  LDG.E R21, desc[UR6][R12.64] ;  /* 0x000000060c157981 */ /* 0x003ea2000c1e1900 */
[----:B------:R-:W-:-:S05]  /*0b90*/  IMAD.HI R14, R19, 0x66666667, RZ ;  /* 0x66666667130e7827 */ /* 0x000fca00078e02ff */
[----:B------:R-:W-:-:S04]  /*0ba0*/  SHF.R.U32.HI R15, RZ, 0x1f, R14 ;  /* 0x0000001fff0f7819 */ /* 0x000fc8000001160e */
[----:B------:R-:W-:-:S05]  /*0bb0*/  LEA.HI.SX32 R26, R14, R15, 0x1e ;  /* 0x0000000f0e1a7211 */ /* 0x000fca00078ff2ff */
[----:B------:R-:W-:Y:S01]  /*0bc0*/  IMAD R19, R26, -0xa, R19 ;  /* 0xfffffff61a137824 */ /* 0x000fe200078e0213 */
[C---:B--2---:R-:W-:Y:S02]  /*0bd0*/  IADD3 R14, P0, PT, R21.reuse, R16, RZ ;  /* 0x00000010150e7210 */ /* 0x044fe40007f1e0ff */
[----:B------:R-:W-:Y:S02]  /*0be0*/  IADD3 R16, P1, PT, R16, -0x1, RZ ;  /* 0xffffffff10107810 */ /* 0x000fe40007f3e0ff */
[----:B------:R-:W-:Y:S01]  /*0bf0*/  LEA.HI.X.SX32 R15, R21, R17, 0x1, P0 ;  /* 0x00000011150f7211 */ /* 0x000fe200000f0eff */
[----:B------:R-:W-:Y:S01]  /*0c00*/  VIADD R21, R19, 0x30 ;  /* 0x0000003013157836 */ /* 0x000fe20000000000 */
[C---:B------:R-:W-:Y:S01]  /*0c10*/  ISETP.GT.U32.AND P0, PT, R18.reuse, 0x1, PT ;  /* 0x000000011200780c */ /* 0x040fe20003f04070 */
[----:B------:R-:W-:Y:S01]  /*0c20*/  VIADD R18, R18, 0xffffffff ;  /* 0xffffffff12127836 */ /* 0x000fe20000000000 */
[----:B------:R-:W-:Y:S01]  /*0c30*/  IADD3.X R17, PT, PT, R17, -0x1, RZ, P1, !PT ;  /* 0xffffffff11117810 */ /* 0x000fe20000ffe4ff */
[----:B------:R-:W-:Y:S01]  /*0c40*/  IMAD.MOV.U32 R19, RZ, RZ, R26 ;  /* 0x000000ffff137224 */ /* 0x000fe200078e001a */
[----:B------:R1:W-:Y:S09]  /*0c50*/  STG.E.U8 desc[UR6][R14.64], R21 ;  /* 0x000000150e007986 */ /* 0x0003f2000c101106 */
[----:B------:R-:W-:Y:S05]  /*0c60*/  @P0 BRA `(.L_x_15) ;  /* 0xfffffffc00c40947 */ /* 0x000fea000383ffff */
[----:B------:R-:W-:Y:S05]  /*0c70*/  BSYNC.RECONVERGENT B3 ;  /* 0x0000000000037941 */ /* 0x000fea0003800200 */
.L_x_14:
[----:B-1----:R-:W2:Y:S02]  /*0c80*/  LDG.E R14, desc[UR6][R12.64] ;  /* 0x000000060c0e7981 */ /* 0x002ea4000c1e1900 */
[----:B--2---:R-:W-:-:S07]  /*0c90*/  IMAD.IADD R19, R14, 0x1, R11 ;  /* 0x000000010e137824 */ /* 0x004fce00078e020b */
.L_x_11:
[----:B------:R-:W-:Y:S05]  /*0ca0*/  BSYNC.RECONVERGENT B2 ;  /* 0x0000000000027941 */ /* 0x000fea0003800200 */
.L_x_9:
[C---:B0----5:R-:W-:Y:S01]  /*0cb0*/  IADD3 R14, P0, PT, R19.reuse, R0, RZ ;  /* 0x00000000130e7210 */ /* 0x061fe20007f1e0ff */
[----:B------:R-:W0:Y:S01]  /*0cc0*/  LDCU UR4, c[0x0][0x388] ;  /* 0x00007100ff0477ac */ /* 0x000e220008000800 */
[C---:B------:R-:W-:Y:S02]  /*0cd0*/  VIADD R17, R19.reuse, 0x1 ;  /* 0x0000000113117836 */ /* 0x040fe40000000000 */
[----:B------:R-:W-:Y:S01]  /*0ce0*/  IMAD.MOV.U32 R11, RZ, RZ, 0xa ;  /* 0x0000000aff0b7424 */ /* 0x000fe200078e00ff */
[----:B------:R-:W-:Y:S02]  /*0cf0*/  LEA.HI.X.SX32 R15, R19, R10, 0x1, P0 ;  /* 0x0000000a130f7211 */ /* 0x000fe400000f0eff */
[----:B------:R1:W-:Y:S04]  /*0d00*/  STG.E desc[UR6][R12.64], R17 ;  /* 0x000000110c007986 */ /* 0x0003e8000c101906 */
[----:B------:R1:W-:Y:S01]  /*0d10*/  STG.E.U8 desc[UR6][R14.64], R11 ;  /* 0x0000000b0e007986 */ /* 0x0003e2000c101106 */
[----:B0-----:R-:W-:-:S09]  /*0d20*/  UISETP.NE.AND UP0, UPT, UR4, URZ, UPT ;  /* 0x000000ff0400728c */ /* 0x001fd2000bf05270 */
[----:B-1----:R-:W-:Y:S05]  /*0d30*/  BRA.U UP0, `(.L_x_16) ;  /* 0x0000000100387547 */ /* 0x002fea000b800000 */
[----:B------:R-:W2:Y:S01]  /*0d40*/  LDG.E R15, desc[UR6][R12.64] ;  /* 0x000000060c0f7981 */ /* 0x000ea2000c1e1900 */
[----:B------:R-:W-:Y:S01]  /*0d50*/  IMAD.MOV.U32 R18, RZ, RZ, 0x30 ;  /* 0x00000030ff127424 */ /* 0x000fe200078e00ff */
[C---:B--2---:R-:W-:Y:S01]  /*0d60*/  IADD3 R16, P0, PT, R15.reuse, R0, RZ ;  /* 0x000000000f107210 */ /* 0x044fe20007f1e0ff */
[----:B------:R-:W-:-:S03]  /*0d70*/  VIADD R19, R15, 0x1 ;  /* 0x000000010f137836 */ /* 0x000fc60000000000 */
[----:B------:R-:W-:Y:S02]  /*0d80*/  LEA.HI.X.SX32 R17, R15, R10, 0x1, P0 ;  /* 0x0000000a0f117211 */ /* 0x000fe400000f0eff */
[----:B------:R0:W-:Y:S04]  /*0d90*/  STG.E desc[UR6][R12.64], R19 ;  /* 0x000000130c007986 */ /* 0x0001e8000c101906 */
[----:B------:R0:W-:Y:S04]  /*0da0*/  STG.E.U8 desc[UR6][R16.64], R18 ;  /* 0x0000001210007986 */ /* 0x0001e8000c101106 */
[----:B------:R-:W2:Y:S02]  /*0db0*/  LDG.E R15, desc[UR6][R12.64] ;  /* 0x000000060c0f7981 */ /* 0x000ea4000c1e1900 */
[C---:B--2---:R-:W-:Y:S01]  /*0dc0*/  IADD3 R14, P0, PT, R15.reuse, R0, RZ ;  /* 0x000000000f0e7210 */ /* 0x044fe20007f1e0ff */
[----:B------:R-:W-:-:S03]  /*0dd0*/  VIADD R21, R15, 0x1 ;  /* 0x000000010f157836 */ /* 0x000fc60000000000 */
[----:B------:R-:W-:Y:S02]  /*0de0*/  LEA.HI.X.SX32 R15, R15, R10, 0x1, P0 ;  /* 0x0000000a0f0f7211 */ /* 0x000fe400000f0eff */
[----:B------:R0:W-:Y:S04]  /*0df0*/  STG.E desc[UR6][R12.64], R21 ;  /* 0x000000150c007986 */ /* 0x0001e8000c101906 */
[----:B------:R0:W-:Y:S01]  /*0e00*/  STG.E.U8 desc[UR6][R14.64], R11 ;  /* 0x0000000b0e007986 */ /* 0x0001e2000c101106 */
[----:B------:R-:W-:Y:S05]  /*0e10*/  BRA `(.L_x_17) ;  /* 0x0000000c00d47947 */ /* 0x000fea0003800000 */
.L_x_16:
[----:B------:R-:W0:Y:S01]  /*0e20*/  LDCU UR4, c[0x0][0x388] ;  /* 0x00007100ff0477ac */ /* 0x000e220008000800 */
[----:B------:R-:W-:Y:S01]  /*0e30*/  ISETP.GE.U32.AND P1, PT, R7, 0x8, PT ;  /* 0x000000080700780c */ /* 0x000fe20003f26070 */
[----:B------:R-:W-:Y:S01]  /*0e40*/  IMAD.MOV.U32 R19, RZ, RZ, R7 ;  /* 0x000000ffff137224 */ /* 0x000fe200078e0007 */
[----:B------:R-:W-:Y:S01]  /*0e50*/  ISETP.NE.AND P0, PT, R22, RZ, PT ;  /* 0x000000ff1600720c */ /* 0x000fe20003f05270 */
[----:B0-----:R-:W-:-:S10]  /*0e60*/  IMAD.U32 R18, RZ, RZ, UR4 ;  /* 0x00000004ff127e24 */ /* 0x001fd4000f8e00ff */
[----:B------:R-:W-:Y:S05]  /*0e70*/  @!P1 BRA `(.L_x_18) ;  /* 0x0000000800149947 */ /* 0x000fea0003800000 */
[----:B------:R-:W-:Y:S02]  /*0e80*/  IMAD.MOV.U32 R19, RZ, RZ, R7 ;  /* 0x000000ffff137224 */ /* 0x000fe400078e0007 */
[----:B------:R-:W-:Y:S01]  /*0e90*/  IMAD.U32 R18, RZ, RZ, UR4 ;  /* 0x00000004ff127e24 */ /* 0x000fe2000f8e00ff */
[----:B------:R-:W-:-:S06]  /*0ea0*/  UMOV UR4, URZ ;  /* 0x000000ff00047c82 */ /* 0x000fcc0008000000 */
.L_x_19:
[----:B------:R-:W2:Y:S01]  /*0eb0*/  LDG.E R16, desc[UR6][R12.64] ;  /* 0x000000060c107981 */ /* 0x000ea2000c1e1900 */
[----:B0-----:R-:W-:-:S04]  /*0ec0*/  IMAD.HI R17, R18, 0x66666667, RZ ;  /* 0x6666666712117827 */ /* 0x001fc800078e02ff */
[----:B------:R-:W-:Y:S01]  /*0ed0*/  VIADD R15, R19, 0xffffffff ;  /* 0xffffffff130f7836 */ /* 0x000fe20000000000 */
[----:B------:R-:W-:-:S04]  /*0ee0*/  SHF.R.U32.HI R14, RZ, 0x1f, R17 ;  /* 0x0000001fff0e7819 */ /* 0x000fc80000011611 */
[----:B------:R-:W-:Y:S02]  /*0ef0*/  LEA.HI.SX32 R17, R17, R14, 0x1e ;  /* 0x0000000e11117211 */ /* 0x000fe400078ff2ff */
[----:B--2---:R-:W-:Y:S02]  /*0f00*/  IADD3 R14, P1, P2, R16, R0, R15 ;  /* 0x00000000100e7210 */ /* 0x004fe40007a3e00f */
[----:B------:R-:W-:Y:S01]  /*0f10*/  SHF.R.S32.HI R15, RZ, 0x1f, R16 ;  /* 0x0000001fff0f7819 */ /* 0x000fe20000011410 */
[----:B------:R-:W-:-:S03]  /*0f20*/  IMAD R16, R17, -0xa, R18 ;  /* 0xfffffff611107824 */ /* 0x000fc600078e0212 */
[----:B------:R-:W-:Y:S01]  /*0f30*/  IADD3.X R15, PT, PT, R15, R10, RZ, P1, P2 ;  /* 0x0000000a0f0f7210 */ /* 0x000fe20000fe44ff */
[----:B------:R-:W-:-:S05]  /*0f40*/  VIADD R21, R16, 0x30 ;  /* 0x0000003010157836 */ /* 0x000fca0000000000 */
[----:B------:R0:W-:Y:S04]  /*0f50*/  STG.E.U8 desc[UR6][R14.64], R21 ;  /* 0x000000150e007986 */ /* 0x0001e8000c101106 */
[----:B------:R-:W2:Y:S01]  /*0f60*/  LDG.E R27, desc[UR6][R12.64] ;  /* 0x000000060c1b7981 */ /* 0x000ea2000c1e1900 */
[----:B------:R-:W-:-:S05]  /*0f70*/  IMAD.HI R16, R17, 0x66666667, RZ ;  /* 0x6666666711107827 */ /* 0x000fca00078e02ff */
[----:B------:R-:W-:-:S04]  /*0f80*/  SHF.R.U32.HI R25, RZ, 0x1f, R16 ;  /* 0x0000001fff197819 */ /* 0x000fc80000011610 */
[----:B------:R-:W-:Y:S01]  /*0f90*/  LEA.HI R16, R16, R25, RZ, 0x1e ;  /* 0x0000001910107211 */ /* 0x000fe200078ff0ff */
[----:B------:R-:W-:-:S04]  /*0fa0*/  VIADD R25, R19, 0xfffffffe ;  /* 0xfffffffe13197836 */ /* 0x000fc80000000000 */
[----:B------:R-:W-:Y:S02]  /*0fb0*/  IMAD R26, R16, -0xa, R17 ;  /* 0xfffffff6101a7824 */ /* 0x000fe400078e0211 */
[----:B0-----:R-:W-:Y:S01]  /*0fc0*/  IMAD.HI R14, R18, 0x51eb851f, RZ ;  /* 0x51eb851f120e7827 */ /* 0x001fe200078e02ff */
[----:B--2---:R-:W-:-:S03]  /*0fd0*/  IADD3 R16, P1, P2, R27, R0, R25 ;  /* 0x000000001b107210 */ /* 0x004fc60007a3e019 */
[----:B------:R-:W-:Y:S01]  /*0fe0*/  VIADD R25, R26, 0x30 ;  /* 0x000000301a197836 */ /* 0x000fe20000000000 */
[----:B------:R-:W-:-:S04]  /*0ff0*/  SHF.R.S32.HI R27, RZ, 0x1f, R27 ;  /* 0x0000001fff1b7819 */ /* 0x000fc8000001141b */
[----:B------:R-:W-:-:S05]  /*1000*/  IADD3.X R17, PT, PT, R27, R10, RZ, P1, P2 ;  /* 0x0000000a1b117210 */ /* 0x000fca0000fe44ff */
[----:B------:R0:W-:Y:S04]  /*1010*/  STG.E.U8 desc[UR6][R16.64], R25 ;  /* 0x0000001910007986 */ /* 0x0001e8000c101106 */
[----:B------:R-:W2:Y:S01]  /*1020*/  LDG.E R15, desc[UR6][R12.64] ;  /* 0x000000060c0f7981 */ /* 0x000ea2000c1e1900 */
[----:B------:R-:W-:-:S04]  /*1030*/  SHF.R.U32.HI R21, RZ, 0x1f, R14 ;  /* 0x0000001fff157819 */ /* 0x000fc8000001160e */
[----:B------:R-:W-:-:S05]  /*1040*/  LEA.HI.SX32 R21, R14, R21, 0x1b ;  /* 0x000000150e157211 */ /* 0x000fca00078fdaff */
[----:B------:R-:W-:-:S05]  /*1050*/  IMAD.HI R14, R21, 0x66666667, RZ ;  /* 0x66666667150e7827 */ /* 0x000fca00078e02ff */
[----:B------:R-:W-:-:S04]  /*1060*/  SHF.R.U32.HI R27, RZ, 0x1f, R14 ;  /* 0x0000001fff1b7819 */ /* 0x000fc8000001160e */
[----:B------:R-:W-:Y:S01]  /*1070*/  LEA.HI R26, R14, R27, RZ, 0x1e ;  /* 0x0000001b0e1a7211 */ /* 0x000fe200078ff0ff */
[----:B------:R-:W-:-:S04]  /*1080*/  VIADD R14, R19, 0xfffffffd ;  /* 0xfffffffd130e7836 */ /* 0x000fc80000000000 */
[----:B------:R-:W-:-:S04]  /*1090*/  IMAD R26, R26, -0xa, R21 ;  /* 0xfffffff61a1a7824 */ /* 0x000fc800078e0215 */
[----:B------:R-:W-:Y:S01]  /*10a0*/  VIADD R21, R26, 0x30 ;  /* 0x000000301a157836 */ /* 0x000fe20000000000 */
[----:B--2---:R-:W-:Y:S02]  /*10b0*/  IADD3 R14, P1, P2, R15, R0, R14 ;  /* 0x000000000f0e7210 */ /* 0x004fe40007a3e00e */
[----:B------:R-:W-:-:S04]  /*10c0*/  SHF.R.S32.HI R15, RZ, 0x1f, R15 ;  /* 0x0000001fff0f7819 */ /* 0x000fc8000001140f */
[----:B------:R-:W-:-:S05]  /*10d0*/  IADD3.X R15, PT, PT, R15, R10, RZ, P1, P2 ;  /* 0x0000000a0f0f7210 */ /* 0x000fca0000fe44ff */
[----:B------:R1:W-:Y:S04]  /*10e0*/  STG.E.U8 desc[UR6][R14.64], R21 ;  /* 0x000000150e007986 */ /* 0x0003e8000c101106 */
[----:B0-----:R-:W2:Y:S01]  /*10f0*/  LDG.E R17, desc[UR6][R12.64] ;  /* 0x000000060c117981 */ /* 0x001ea2000c1e1900 */
[----:B------:R-:W-:-:S05]  /*1100*/  IMAD.HI R16, R18, 0x10624dd3, RZ ;  /* 0x10624dd312107827 */ /* 0x000fca00078e02ff */
[----:B------:R-:W-:-:S04]  /*1110*/  SHF.R.U32.HI R25, RZ, 0x1f, R16 ;  /* 0x0000001fff197819 */ /* 0x000fc80000011610 */
[----:B------:R-:W-:-:S05]  /*1120*/  LEA.HI.SX32 R25, R16, R25, 0x1a ;  /* 0x0000001910197211 */ /* 0x000fca00078fd2ff */
[----:B------:R-:W-:-:S05]  /*1130*/  IMAD.HI R16, R25, 0x66666667, RZ ;  /* 0x6666666719107827 */ /* 0x000fca00078e02ff */
[----:B------:R-:W-:-:S04]  /*1140*/  SHF.R.U32.HI R27, RZ, 0x1f, R16 ;  /* 0x0000001fff1b7819 */ /* 0x000fc80000011610 */
[----:B------:R-:W-:Y:S01]  /*1150*/  LEA.HI R26, R16, R27, RZ, 0x1e ;  /* 0x0000001b101a7211 */ /* 0x000fe200078ff0ff */
[----:B------:R-:W-:-:S04]  /*1160*/  VIADD R16, R19, 0xfffffffc ;  /* 0xfffffffc13107836 */ /* 0x000fc80000000000 */
[----:B------:R-:W-:-:S04]  /*1170*/  IMAD R26, R26, -0xa, R25 ;  /* 0xfffffff61a1a7824 */ /* 0x000fc800078e0219 */
[----:B-1----:R-:W-:Y:S01]  /*1180*/  VIADD R21, R26, 0x30 ;  /* 0x000000301a157836 */ /* 0x002fe20000000000 */
[----:B--2---:R-:W-:Y:S02]  /*1190*/  IADD3 R16, P1, P2, R17, R0, R16 ;  /* 0x0000000011107210 */ /* 0x004fe40007a3e010 */
[----:B------:R-:W-:-:S04]  /*11a0*/  SHF.R.S32.HI R17, RZ, 0x1f, R17 ;  /* 0x0000001fff117819 */ /* 0x000fc80000011411 */
[----:B------:R-:W-:-:S05]  /*11b0*/  IADD3.X R17, PT, PT, R17, R10, RZ, P1, P2 ;  /* 0x0000000a11117210 */ /* 0x000fca0000fe44ff */
[----:B------:R0:W-:Y:S04]  /*11c0*/  STG.E.U8 desc[UR6][R16.64], R21 ;  /* 0x0000001510007986 */ /* 0x0001e8000c101106 */
[----:B------:R-:W2:Y:S01]  /*11d0*/  LDG.E R15, desc[UR6][R12.64] ;  /* 0x000000060c0f7981 */ /* 0x000ea2000c1e1900 */
        /* <DEDUP_REMOVED lines=8> */
[----:B0-----:R-:W-:Y:S02]  /*1260*/  VIADD R21, R26, 0x30 ;  /* 0x000000301a157836 */ /* 0x001fe40000000000 */
[----:B------:R-:W-:Y:S01]  /*1270*/  IMAD.HI R16, R18, 0x14f8b589, RZ ;  /* 0x14f8b58912107827 */ /* 0x000fe200078e02ff */
[----:B--2---:R-:W-:Y:S02]  /*1280*/  IADD3 R14, P1, P2, R15, R0, R14 ;  /* 0x000000000f0e7210 */ /* 0x004fe40007a3e00e */
[----:B------:R-:W-:-:S04]  /*1290*/  SHF.R.S32.HI R15, RZ, 0x1f, R15 ;  /* 0x0000001fff0f7819 */ /* 0x000fc8000001140f */
[----:B------:R-:W-:-:S05]  /*12a0*/  IADD3.X R15, PT, PT, R15, R10, RZ, P1, P2 ;  /* 0x0000000a0f0f7210 */ /* 0x000fca0000fe44ff */
[----:B------:R0:W-:Y:S04]  /*12b0*/  STG.E.U8 desc[UR6][R14.64], R21 ;  /* 0x000000150e007986 */ /* 0x0001e8000c101106 */
[----:B------:R-:W2:Y:S01]  /*12c0*/  LDG.E R17, desc[UR6][R12.64] ;  /* 0x000000060c117981 */ /* 0x000ea2000c1e1900 */
[----:B------:R-:W-:-:S04]  /*12d0*/  SHF.R.U32.HI R25, RZ, 0x1f, R16 ;  /* 0x0000001fff197819 */ /* 0x000fc80000011610 */
[----:B------:R-:W-:Y:S01]  /*12e0*/  LEA.HI R16, R16, R25, RZ, 0x13 ;  /* 0x0000001910107211 */ /* 0x000fe200078f98ff */
[----:B0-----:R-:W-:-:S03]  /*12f0*/  VIADD R14, R19, 0xfffffffa ;  /* 0xfffffffa130e7836 */ /* 0x001fc60000000000 */
[----:B------:R-:W-:-:S05]  /*1300*/  PRMT R25, R16, 0x9910, RZ ;  /* 0x0000991010197816 */ /* 0x000fca00000000ff */
[----:B------:R-:W-:-:S05]  /*1310*/  IMAD R25, R25, 0x6667, RZ ;  /* 0x0000666719197824 */ /* 0x000fca00078e02ff */
[----:B------:R-:W-:-:S04]  /*1320*/  SHF.R.S32.HI R25, RZ, 0x10, R25 ;  /* 0x00000010ff197819 */ /* 0x000fc80000011419 */
[----:B------:R-:W-:-:S04]  /*1330*/  LOP3.LUT R26, R25, 0xffff, RZ, 0xc0, !PT ;  /* 0x0000ffff191a7812 */ /* 0x000fc800078ec0ff */
[----:B------:R-:W-:-:S04]  /*1340*/  SHF.R.U32.HI R25, RZ, 0xf, R26 ;  /* 0x0000000fff197819 */ /* 0x000fc8000001161a */
[----:B------:R-:W-:-:S04]  /*1350*/  LEA.HI R25, R26, R25, RZ, 0x1e ;  /* 0x000000191a197211 */ /* 0x000fc800078ff0ff */
[----:B------:R-:W-:-:S05]  /*1360*/  PRMT R15, R25, 0x9910, RZ ;  /* 0x00009910190f7816 */ /* 0x000fca00000000ff */
[----:B------:R-:W-:-:S04]  /*1370*/  IMAD R15, R15, 0xa, RZ ;  /* 0x0000000a0f0f7824 */ /* 0x000fc800078e02ff */
[----:B------:R-:W-:-:S05]  /*1380*/  IMAD.MOV R15, RZ, RZ, -R15 ;  /* 0x000000ffff0f7224 */ /* 0x000fca00078e0a0f */
[----:B------:R-:W-:-:S04]  /*1390*/  PRMT R21, R15, 0x7710, RZ ;  /* 0x000077100f157816 */ /* 0x000fc800000000ff */
[----:B------:R-:W-:Y:S02]  /*13a0*/  IADD3 R21, PT, PT, R16, 0x30, R21 ;  /* 0x0000003010157810 */ /* 0x000fe40007ffe015 */
[----:B--2---:R-:W-:Y:S02]  /*13b0*/  IADD3 R14, P1, P2, R17, R0, R14 ;  /* 0x00000000110e7210 */ /* 0x004fe40007a3e00e */
[----:B------:R-:W-:-:S04]  /*13c0*/  SHF.R.S32.HI R17, RZ, 0x1f, R17 ;  /* 0x0000001fff117819 */ /* 0x000fc80000011411 */
[----:B------:R-:W-:-:S05]  /*13d0*/  IADD3.X R15, PT, PT, R17, R10, RZ, P1, P2 ;  /* 0x0000000a110f7210 */ /* 0x000fca0000fe44ff */
[----:B------:R0:W-:Y:S04]  /*13e0*/  STG.E.U8 desc[UR6][R14.64], R21 ;  /* 0x000000150e007986 */ /* 0x0001e8000c101106 */
[----:B------:R-:W2:Y:S01]  /*13f0*/  LDG.E R17, desc[UR6][R12.64] ;  /* 0x000000060c117981 */ /* 0x000ea2000c1e1900 */
[----:B------:R-:W-:-:S05]  /*1400*/  IMAD.HI R16, R18, 0x431bde83, RZ ;  /* 0x431bde8312107827 */ /* 0x000fca00078e02ff */
[----:B------:R-:W-:Y:S01]  /*1410*/  SHF.R.U32.HI R25, RZ, 0x1f, R16 ;  /* 0x0000001fff197819 */ /* 0x000fe20000011610 */
[----:B0-----:R-:W-:-:S03]  /*1420*/  VIADD R14, R19, 0xfffffff9 ;  /* 0xfffffff9130e7836 */ /* 0x001fc60000000000 */
[----:B------:R-:W-:-:S04]  /*1430*/  LEA.HI.SX32 R16, R16, R25, 0xe ;  /* 0x0000001910107211 */ /* 0x000fc800078f72ff */
        /* <DEDUP_REMOVED lines=16> */
[----:B------:R-:W-:Y:S01]  /*1540*/  IMAD.HI R17, R18, 0x6b5fca6b, RZ ;  /* 0x6b5fca6b12117827 */ /* 0x000fe200078e02ff */
[----:B------:R-:W-:-:S03]  /*1550*/  UIADD3 UR4, UPT, UPT, UR4, 0x8, URZ ;  /* 0x0000000804047890 */ /* 0x000fc6000fffe0ff */
[----:B------:R-:W-:Y:S01]  /*1560*/  VIADD R19, R19, 0xfffffff8 ;  /* 0xfffffff813137836 */ /* 0x000fe20000000000 */
[----:B------:R-:W-:Y:S01]  /*1570*/  SHF.R.U32.HI R26, RZ, 0x1f, R17 ;  /* 0x0000001fff1a7819 */ /* 0x000fe20000011611 */
[----:B------:R-:W-:-:S03]  /*1580*/  IMAD.HI R18, R18, 0x55e63b89, RZ ;  /* 0x55e63b8912127827 */ /* 0x000fc600078e02ff */
[----:B------:R-:W-:-:S04]  /*1590*/  LEA.HI.SX32 R17, R17, R26, 0xa ;  /* 0x0000001a11117211 */ /* 0x000fc800078f52ff */
[----:B------:R-:W-:-:S05]  /*15a0*/  PRMT R25, R17, 0x9910, RZ ;  /* 0x0000991011197816 */ /* 0x000fca00000000ff */
[----:B------:R-:W-:-:S05]  /*15b0*/  IMAD R25, R25, 0x6667, RZ ;  /* 0x0000666719197824 */ /* 0x000fca00078e02ff */
[----:B------:R-:W-:-:S04]  /*15c0*/  SHF.R.S32.HI R25, RZ, 0x10, R25 ;  /* 0x00000010ff197819 */ /* 0x000fc80000011419 */
[----:B------:R-:W-:-:S04]  /*15d0*/  LOP3.LUT R26, R25, 0xffff, RZ, 0xc0, !PT ;  /* 0x0000ffff191a7812 */ /* 0x000fc800078ec0ff */
[----:B------:R-:W-:-:S04]  /*15e0*/  SHF.R.U32.HI R25, RZ, 0xf, R26 ;  /* 0x0000000fff197819 */ /* 0x000fc8000001161a */
[----:B------:R-:W-:-:S04]  /*15f0*/  LEA.HI R25, R26, R25, RZ, 0x1e ;  /* 0x000000191a197211 */ /* 0x000fc800078ff0ff */
[----:B0-----:R-:W-:-:S05]  /*1600*/  PRMT R14, R25, 0x9910, RZ ;  /* 0x00009910190e7816 */ /* 0x001fca00000000ff */
[----:B------:R-:W-:-:S04]  /*1610*/  IMAD R14, R14, 0xa, RZ ;  /* 0x0000000a0e0e7824 */ /* 0x000fc800078e02ff */
[----:B------:R-:W-:Y:S01]  /*1620*/  IMAD.MOV R21, RZ, RZ, -R14 ;  /* 0x000000ffff157224 */ /* 0x000fe200078e0a0e */
[----:B--2---:R-:W-:Y:S02]  /*1630*/  SHF.R.S32.HI R15, RZ, 0x1f, R16 ;  /* 0x0000001fff0f7819 */ /* 0x004fe40000011410 */
[----:B------:R-:W-:Y:S02]  /*1640*/  IADD3 R14, P1, P2, R16, R0, R19 ;  /* 0x00000000100e7210 */ /* 0x000fe40007a3e013 */
[----:B------:R-:W-:Y:S02]  /*1650*/  PRMT R16, R21, 0x7710, RZ ;  /* 0x0000771015107816 */ /* 0x000fe400000000ff */
[----:B------:R-:W-:Y:S02]  /*1660*/  IADD3.X R15, PT, PT, R15, R10, RZ, P1, P2 ;  /* 0x0000000a0f0f7210 */ /* 0x000fe40000fe44ff */
[----:B------:R-:W-:Y:S02]  /*1670*/  IADD3 R17, PT, PT, R17, 0x30, R16 ;  /* 0x0000003011117810 */ /* 0x000fe40007ffe010 */
[----:B------:R-:W-:-:S02]  /*1680*/  ISETP.NE.AND P1, PT, R24, UR4, PT ;  /* 0x0000000418007c0c */ /* 0x000fc4000bf25270 */
[----:B------:R-:W-:Y:S01]  /*1690*/  SHF.R.U32.HI R21, RZ, 0x1f, R18 ;  /* 0x0000001fff157819 */ /* 0x000fe20000011612 */
[----:B------:R0:W-:Y:S03]  /*16a0*/  STG.E.U8 desc[UR6][R14.64], R17 ;  /* 0x000000110e007986 */ /* 0x0001e6000c101106 */
[----:B------:R-:W-:-:S07]  /*16b0*/  LEA.HI.SX32 R18, R18, R21, 0x7 ;  /* 0x0000001512127211 */ /* 0x000fce00078f3aff */
[----:B------:R-:W-:Y:S05]  /*16c0*/  @P1 BRA `(.L_x_19) ;  /* 0xfffffff400f81947 */ /* 0x000fea000383ffff */
.L_x_18:
[----:B------:R-:W-:Y:S05]  /*16d0*/  @!P0 BRA `(.L_x_20) ;  /* 0x0000000400888947 */ /* 0x000fea0003800000 */
[----:B------:R-:W-:-:S13]  /*16e0*/  ISETP.GE.U32.AND P0, PT, R22, 0x4, PT ;  /* 0x000000041600780c */ /* 0x000fda0003f06070 */
[----:B------:R-:W-:Y:S05]  /*16f0*/  @!P0 BRA `(.L_x_21) ;  /* 0x0000000000d48947 */ /* 0x000fea0003800000 */
        /* <DEDUP_REMOVED lines=31> */
[----:B0-----:R-:W-:Y:S01]  /*18f0*/  VIADD R17, R26, 0x30 ;  /* 0x000000301a117836 */ /* 0x001fe20000000000 */
[----:B--2---:R-:W-:Y:S02]  /*1900*/  IADD3 R14, P0, P1, R15, R0, R14 ;  /* 0x000000000f0e7210 */ /* 0x004fe4000791e00e */
[----:B------:R-:W-:-:S04]  /*1910*/  SHF.R.S32.HI R15, RZ, 0x1f, R15 ;  /* 0x0000001fff0f7819 */ /* 0x000fc8000001140f */
[----:B------:R-:W-:-:S05]  /*1920*/  IADD3.X R15, PT, PT, R15, R10, RZ, P0, P1 ;  /* 0x0000000a0f0f7210 */ /* 0x000fca00007e24ff */
[----:B------:R0:W-:Y:S04]  /*1930*/  STG.E.U8 desc[UR6][R14.64], R17 ;  /* 0x000000110e007986 */ /* 0x0001e8000c101106 */
[----:B------:R-:W2:Y:S01]  /*1940*/  LDG.E R26, desc[UR6][R12.64] ;  /* 0x000000060c1a7981 */ /* 0x000ea2000c1e1900 */
[----:B------:R-:W-:-:S04]  /*1950*/  IMAD.HI R16, R18, 0x10624dd3, RZ ;  /* 0x10624dd312107827 */ /* 0x000fc800078e02ff */
[----:B------:R-:W-:Y:S01]  /*1960*/  VIADD R19, R19, 0xfffffffc ;  /* 0xfffffffc13137836 */ /* 0x000fe20000000000 */
[----:B------:R-:W-:Y:S01]  /*1970*/  SHF.R.U32.HI R21, RZ, 0x1f, R16 ;  /* 0x0000001fff157819 */ /* 0x000fe20000011610 */
[----:B------:R-:W-:-:S03]  /*1980*/  IMAD.HI R18, R18, 0x68db8bad, RZ ;  /* 0x68db8bad12127827 */ /* 0x000fc600078e02ff */
[----:B------:R-:W-:-:S05]  /*1990*/  LEA.HI.SX32 R21, R16, R21, 0x1a ;  /* 0x0000001510157211 */ /* 0x000fca00078fd2ff */
[----:B------:R-:W-:-:S05]  /*19a0*/  IMAD.HI R16, R21, 0x66666667, RZ ;  /* 0x6666666715107827 */ /* 0x000fca00078e02ff */
[----:B------:R-:W-:-:S04]  /*19b0*/  SHF.R.U32.HI R25, RZ, 0x1f, R16 ;  /* 0x0000001fff197819 */ /* 0x000fc80000011610 */
[----:B------:R-:W-:-:S05]  /*19c0*/  LEA.HI R16, R16, R25, RZ, 0x1e ;  /* 0x0000001910107211 */ /* 0x000fca00078ff0ff */
[----:B------:R-:W-:-:S04]  /*19d0*/  IMAD R16, R16, -0xa, R21 ;  /* 0xfffffff610107824 */ /* 0x000fc800078e0215 */
[----:B0-----:R-:W-:Y:S01]  /*19e0*/  VIADD R17, R16, 0x30 ;  /* 0x0000003010117836 */ /* 0x001fe20000000000 */
[----:B--2---:R-:W-:Y:S02]  /*19f0*/  SHF.R.S32.HI R21, RZ, 0x1f, R26 ;  /* 0x0000001fff157819 */ /* 0x004fe4000001141a */
[----:B------:R-:W-:-:S04]  /*1a00*/  IADD3 R14, P0, P1, R26, R0, R19 ;  /* 0x000000001a0e7210 */ /* 0x000fc8000791e013 */
[----:B------:R-:W-:Y:S02]  /*1a10*/  IADD3.X R15, PT, PT, R21, R10, RZ, P0, P1 ;  /* 0x0000000a150f7210 */ /* 0x000fe400007e24ff */
[----:B------:R-:W-:-:S03]  /*1a20*/  SHF.R.U32.HI R21, RZ, 0x1f, R18 ;  /* 0x0000001fff157819 */ /* 0x000fc60000011612 */
[----:B------:R1:W-:Y:S01]  /*1a30*/  STG.E.U8 desc[UR6][R14.64], R17 ;  /* 0x000000110e007986 */ /* 0x0003e2000c101106 */
[----:B------:R-:W-:-:S07]  /*1a40*/  LEA.HI.SX32 R18, R18, R21, 0x14 ;  /* 0x0000001512127211 */ /* 0x000fce00078fa2ff */
.L_x_21:
[----:B01----:R-:W-:-:S13]  /*1a50*/  LOP3.LUT P0, R14, R7, 0x3, RZ, 0xc0, !PT ;  /* 0x00000003070e7812 */ /* 0x003fda000780c0ff */
[----:B------:R-:W-:Y:S05]  /*1a60*/  @!P0 BRA `(.L_x_20) ;  /* 0x0000000000a48947 */ /* 0x000fea0003800000 */
[----:B------:R-:W-:Y:S02]  /*1a70*/  ISETP.NE.AND P1, PT, R14, 0x1, PT ;  /* 0x000000010e00780c */ /* 0x000fe40003f25270 */
[----:B------:R-:W-:-:S04]  /*1a80*/  LOP3.LUT R15, R7, 0x1, RZ, 0xc0, !PT ;  /* 0x00000001070f7812 */ /* 0x000fc800078ec0ff */
[----:B------:R-:W-:-:S07]  /*1a90*/  ISETP.NE.U32.AND P0, PT, R15, 0x1, PT ;  /* 0x000000010f00780c */ /* 0x000fce0003f05070 */
[----:B------:R-:W-:Y:S06]  /*1aa0*/  @!P1 BRA `(.L_x_22) ;  /* 0x0000000000649947 */ /* 0x000fec0003800000 */
[----:B------:R-:W2:Y:S01]  /*1ab0*/  LDG.E R17, desc[UR6][R12.64] ;  /* 0x000000060c117981 */ /* 0x000ea2000c1e1900 */
[----:B------:R-:W-:-:S04]  /*1ac0*/  IMAD.HI R15, R18, 0x66666667, RZ ;  /* 0x66666667120f7827 */ /* 0x000fc800078e02ff */
[----:B------:R-:W-:Y:S01]  /*1ad0*/  VIADD R16, R19, 0xffffffff ;  /* 0xffffffff13107836 */ /* 0x000fe20000000000 */
[----:B------:R-:W-:-:S04]  /*1ae0*/  SHF.R.U32.HI R14, RZ, 0x1f, R15 ;  /* 0x0000001fff0e7819 */ /* 0x000fc8000001160f */
[----:B------:R-:W-:-:S05]  /*1af0*/  LEA.HI.SX32 R15, R15, R14, 0x1e ;  /* 0x0000000e0f0f7211 */ /* 0x000fca00078ff2ff */
[----:B------:R-:W-:-:S04]  /*1b00*/  IMAD R14, R15, -0xa, R18 ;  /* 0xfffffff60f0e7824 */ /* 0x000fc800078e0212 */
[----:B------:R-:W-:Y:S01]  /*1b10*/  VIADD R21, R14, 0x30 ;  /* 0x000000300e157836 */ /* 0x000fe20000000000 */
        /* <DEDUP_REMOVED lines=9> */
[----:B------:R-:W-:Y:S02]  /*1bb0*/  LEA.HI R26, R25, R26, RZ, 0x1e ;  /* 0x0000001a191a7211 */ /* 0x000fe400078ff0ff */
[----:B0-----:R-:W-:-:S03]  /*1bc0*/  SHF.R.U32.HI R17, RZ, 0x1f, R18 ;  /* 0x0000001fff117819 */ /* 0x001fc60000011612 */
[----:B------:R-:W-:Y:S01]  /*1bd0*/  IMAD R26, R26, -0xa, R15 ;  /* 0xfffffff61a1a7824 */ /* 0x000fe200078e020f */
[----:B------:R-:W-:-:S03]  /*1be0*/  LEA.HI.SX32 R18, R18, R17, 0x1b ;  /* 0x0000001112127211 */ /* 0x000fc600078fdaff */
[----:B------:R-:W-:Y:S01]  /*1bf0*/  VIADD R25, R26, 0x30 ;  /* 0x000000301a197836 */ /* 0x000fe20000000000 */
[----:B--2---:R-:W-:Y:S02]  /*1c00*/  SHF.R.S32.HI R15, RZ, 0x1f, R14 ;  /* 0x0000001fff0f7819 */ /* 0x004fe4000001140e */
[----:B------:R-:W-:-:S04]  /*1c10*/  IADD3 R14, P1, P2, R14, R0, R19 ;  /* 0x000000000e0e7210 */ /* 0x000fc80007a3e013 */
[----:B------:R-:W-:-:S05]  /*1c20*/  IADD3.X R15, PT, PT, R15, R10, RZ, P1, P2 ;  /* 0x0000000a0f0f7210 */ /* 0x000fca0000fe44ff */
[----:B------:R0:W-:Y:S04]  /*1c30*/  STG.E.U8 desc[UR6][R14.64], R25 ;  /* 0x000000190e007986 */ /* 0x0001e8000c101106 */
.L_x_22:
[----:B------:R-:W-:Y:S05]  /*1c40*/  @P0 BRA `(.L_x_20) ;  /* 0x00000000002c0947 */ /* 0x000fea0003800000 */
[----:B------:R-:W2:Y:S01]  /*1c50*/  LDG.E R16, desc[UR6][R12.64] ;  /* 0x000000060c107981 */ /* 0x000ea2000c1e1900 */
[----:B0-----:R-:W-:-:S04]  /*1c60*/  IMAD.HI R14, R18, 0x66666667, RZ ;  /* 0x66666667120e7827 */ /* 0x001fc800078e02ff */
[----:B------:R-:W-:Y:S01]  /*1c70*/  VIADD R15, R19, 0xffffffff ;  /* 0xffffffff130f7836 */ /* 0x000fe20000000000 */
[----:B------:R-:W-:-:S04]  /*1c80*/  SHF.R.U32.HI R17, RZ, 0x1f, R14 ;  /* 0x0000001fff117819 */ /* 0x000fc8000001160e */
[----:B------:R-:W-:-:S05]  /*1c90*/  LEA.HI R17, R14, R17, RZ, 0x1e ;  /* 0x000000110e117211 */ /* 0x000fca00078ff0ff */
[----:B------:R-:W-:-:S04]  /*1ca0*/  IMAD R17, R17, -0xa, R18 ;  /* 0xfffffff611117824 */ /* 0x000fc800078e0212 */
[----:B------:R-:W-:Y:S01]  /*1cb0*/  VIADD R17, R17, 0x30 ;  /* 0x0000003011117836 */ /* 0x000fe20000000000 */
[----:B--2---:R-:W-:Y:S02]  /*1cc0*/  IADD3 R14, P0, P1, R16, R0, R15 ;  /* 0x00000000100e7210 */ /* 0x004fe4000791e00f */
[----:B------:R-:W-:-:S04]  /*1cd0*/  SHF.R.S32.HI R15, RZ, 0x1f, R16 ;  /* 0x0000001fff0f7819 */ /* 0x000fc80000011410 */
[----:B------:R-:W-:-:S05]  /*1ce0*/  IADD3.X R15, PT, PT, R15, R10, RZ, P0, P1 ;  /* 0x0000000a0f0f7210 */ /* 0x000fca00007e24ff */
[----:B------:R1:W-:Y:S02]  /*1cf0*/  STG.E.U8 desc[UR6][R14.64], R17 ;  /* 0x000000110e007986 */ /* 0x0003e4000c101106 */
.L_x_20:
[----:B01----:R-:W2:Y:S02]  /*1d00*/  LDG.E R14, desc[UR6][R12.64] ;  /* 0x000000060c0e7981 */ /* 0x003ea4000c1e1900 */
[----:B--2---:R-:W-:-:S04]  /*1d10*/  IMAD.IADD R15, R7, 0x1, R14 ;  /* 0x00000001070f7824 */ /* 0x004fc800078e020e */
[C---:B------:R-:W-:Y:S01]  /*1d20*/  VIADD R17, R15.reuse, 0x1 ;  /* 0x000000010f117836 */ /* 0x040fe20000000000 */
[----:B------:R-:W-:-:S04]  /*1d30*/  IADD3 R14, P0, PT, R15, R0, RZ ;  /* 0x000000000f0e7210 */ /* 0x000fc80007f1e0ff */
[----:B------:R-:W-:Y:S01]  /*1d40*/  LEA.HI.X.SX32 R15, R15, R10, 0x1, P0 ;  /* 0x0000000a0f0f7211 */ /* 0x000fe200000f0eff */
[----:B------:R1:W-:Y:S04]  /*1d50*/  STG.E desc[UR6][R12.64], R17 ;  /* 0x000000110c007986 */ /* 0x0003e8000c101906 */
[----:B------:R1:W-:Y:S04]  /*1d60*/  STG.E.U8 desc[UR6][R14.64], R11 ;  /* 0x0000000b0e007986 */ /* 0x0003e8000c101106 */
.L_x_17:
[----:B------:R-:W-:Y:S01]  /*1d70*/  ISETP.NE.AND P0, PT, R20, RZ, PT ;  /* 0x000000ff1400720c */ /* 0x000fe20003f05270 */
[----:B------:R-:W-:-:S12]  /*1d80*/  BSSY.RECONVERGENT B2, `(.L_x_23) ;  /* 0x0000123000027945 */ /* 0x000fd80003800200 */
[----:B------:R-:W-:Y:S05]  /*1d90*/  @P0 BRA `(.L_x_24) ;  /* 0x0000000000380947 */ /* 0x000fea0003800000 */
[----:B01----:R-:W2:Y:S01]  /*1da0*/  LDG.E R15, desc[UR6][R12.64] ;  /* 0x000000060c0f7981 */ /* 0x003ea2000c1e1900 */
        /* <DEDUP_REMOVED lines=13> */
.L_x_24:
[----:B------:R-:W-:Y:S01]  /*1e80*/  ISETP.GT.AND P0, PT, R20, 0x3b9ac9ff, PT ;  /* 0x3b9ac9ff1400780c */ /* 0x000fe20003f04270 */
[----:B------:R-:W-:Y:S01]  /*1e90*/  BSSY.RECONVERGENT B3, `(.L_x_26) ;  /* 0x000001a000037945 */ /* 0x000fe20003800200 */
[----:B0-----:R-:W-:-:S11]  /*1ea0*/  IMAD.MOV.U32 R18, RZ, RZ, 0xa ;  /* 0x0000000aff127424 */ /* 0x001fd600078e00ff */
        /* <DEDUP_REMOVED lines=21> */
[----:B-1----:R-:W-:Y:S01]  /*2000*/  @!P1 IMAD.MOV.U32 R14, RZ, RZ, 0x2 ;  /* 0x00000002ff0e9424 */ /* 0x002fe200078e00ff */
[----:B------:R-:W-:-:S04]  /*2010*/  @!P1 ISETP.GT.AND P0, PT, R20, 0x9, PT ;  /* 0x000000091400980c */ /* 0x000fc80003f04270 */
[----:B------:R-:W-:-:S09]  /*2020*/  @!P1 SEL R18, R14, 0x1, P0 ;  /* 0x000000010e129807 */ /* 0x000fd20000000000 */
.L_x_27:
[----:B------:R-:W-:Y:S05]  /*2030*/  BSYNC.RECONVERGENT B3 ;  /* 0x0000000000037941 */ /* 0x000fea0003800200 */
.L_x_26:
[C---:B------:R-:W-:Y:S01]  /*2040*/  ISETP.GE.U32.AND P1, PT, R18.reuse, 0x8, PT ;  /* 0x000000081200780c */ /* 0x040fe20003f26070 */
[----:B------:R-:W-:Y:S01]  /*2050*/  BSSY.RECONVERGENT B3, `(.L_x_28) ;  /* 0x0000084000037945 */ /* 0x000fe20003800200 */
[----:B------:R-:W-:Y:S01]  /*2060*/  LOP3.LUT R16, R18, 0x7, RZ, 0xc0, !PT ;  /* 0x0000000712107812 */ /* 0x000fe200078ec0ff */
[----:B------:R-:W-:-:S03]  /*2070*/  IMAD.MOV.U32 R19, RZ, RZ, R18 ;  /* 0x000000ffff137224 */ /* 0x000fc600078e0012 */
[----:B------:R-:W-:-:S07]  /*2080*/  ISETP.NE.AND P0, PT, R16, RZ, PT ;  /* 0x000000ff1000720c */ /* 0x000fce0003f05270 */
[----:B------:R-:W-:Y:S06]  /*2090*/  @!P1 BRA `(.L_x_29) ;  /* 0x0000000400fc9947 */ /* 0x000fec0003800000 */
[----:B------:R-:W2:Y:S01]  /*20a0*/  LDG.E R19, desc[UR6][R12.64] ;  /* 0x000000060c137981 */ /* 0x000ea2000c1e1900 */
[----:B-1----:R-:W-:-:S04]  /*20b0*/  IMAD.HI R17, R20, 0x66666667, RZ ;  /* 0x6666666714117827 */ /* 0x002fc800078e02ff */
        /* <DEDUP_REMOVED lines=10> */
[----:B------:R-:W-:-:S04]  /*2160*/  IMAD.HI R21, R17, 0x66666667, RZ ;  /* 0x6666666711157827 */ /* 0x000fc800078e02ff */
        /* <DEDUP_REMOVED lines=23> */
[----:B-1----:R-:W2:Y:S01]  /*22e0*/  LDG.E R17, desc[UR6][R12.64] ;  /* 0x000000060c117981 */ /* 0x002ea2000c1e1900 */
[----:B------:R-:W-:-:S04]  /*22f0*/  IMAD.HI R21, R20, 0x10624dd3, RZ ;  /* 0x10624dd314157827 */ /* 0x000fc800078e02ff */
[----:B------:R-:W-:Y:S01]  /*2300*/  VIADD R27, R18, 0xfffffffc ;  /* 0xfffffffc121b7836 */ /* 0x000fe20000000000 */
[----:B------:R-:W-:-:S04]  /*2310*/  SHF.R.U32.HI R26, RZ, 0x1f, R21 ;  /* 0x0000001fff1a7819 */ /* 0x000fc80000011615 */
[----:B------:R-:W-:-:S05]  /*2320*/  LEA.HI.SX32 R26, R21, R26, 0x1a ;  /* 0x0000001a151a7211 */ /* 0x000fca00078fd2ff */
[----:B------:R-:W-:-:S05]  /*2330*/  IMAD.HI R21, R26, 0x66666667, RZ ;  /* 0x666666671a157827 */ /* 0x000fca00078e02ff */
        /* <DEDUP_REMOVED lines=17> */
[----:B-1----:R-:W-:Y:S02]  /*2450*/  VIADD R21, R28, 0x30 ;  /* 0x000000301c157836 */ /* 0x002fe40000000000 */
        /* <DEDUP_REMOVED lines=45> */
[----:B------:R-:W-:-:S04]  /*2730*/  IMAD.HI R17, R20, 0x6b5fca6b, RZ ;  /* 0x6b5fca6b14117827 */ /* 0x000fc800078e02ff */
[----:B------:R-:W-:Y:S01]  /*2740*/  IMAD.HI R20, R20, 0x55e63b89, RZ ;  /* 0x55e63b8914147827 */ /* 0x000fe200078e02ff */
[----:B------:R-:W-:-:S03]  /*2750*/  SHF.R.U32.HI R26, RZ, 0x1f, R17 ;  /* 0x0000001fff1a7819 */ /* 0x000fc60000011611 */
[----:B0-----:R-:W-:Y:S01]  /*2760*/  VIADD R19, R18, 0xfffffff8 ;  /* 0xfffffff812137836 */ /* 0x001fe20000000000 */
        /* <DEDUP_REMOVED lines=12> */
[----:B--2---:R-:W-:Y:S02]  /*2830*/  SHF.R.S32.HI R15, RZ, 0x1f, R21 ;  /* 0x0000001fff0f7819 */ /* 0x004fe40000011415 */
[----:B------:R-:W-:Y:S02]  /*2840*/  IADD3 R14, P1, P2, R21, R0, R19 ;  /* 0x00000000150e7210 */ /* 0x000fe40007a3e013 */
[----:B------:R-:W-:Y:S02]  /*2850*/  SHF.R.U32.HI R21, RZ, 0x1f, R20 ;  /* 0x0000001fff157819 */ /* 0x000fe40000011614 */
[----:B------:R-:W-:Y:S02]  /*2860*/  IADD3.X R15, PT, PT, R15, R10, RZ, P1, P2 ;  /* 0x0000000a0f0f7210 */ /* 0x000fe40000fe44ff */
[----:B------:R-:W-:-:S03]  /*2870*/  LEA.HI.SX32 R20, R20, R21, 0x7 ;  /* 0x0000001514147211 */ /* 0x000fc600078f3aff */
[----:B------:R0:W-:Y:S04]  /*2880*/  STG.E.U8 desc[UR6][R14.64], R17 ;  /* 0x000000110e007986 */ /* 0x0001e8000c101106 */
.L_x_29:
[----:B------:R-:W-:Y:S05]  /*2890*/  BSYNC.RECONVERGENT B3 ;  /* 0x0000000000037941 */ /* 0x000fea0003800200 */
.L_x_28:
[----:B------:R-:W-:Y:S04]  /*28a0*/  BSSY.RECONVERGENT B3, `(.L_x_30) ;  /* 0x0000069000037945 */ /* 0x000fe80003800200 */
[----:B------:R-:W-:Y:S05]  /*28b0*/  @!P0 BRA `(.L_x_31) ;  /* 0x00000004009c8947 */ /* 0x000fea0003800000 */
[----:B------:R-:W-:Y:S01]  /*28c0*/  ISETP.GE.U32.AND P1, PT, R16, 0x4, PT ;  /* 0x000000041000780c */ /* 0x000fe20003f26070 */
[----:B------:R-:W-:Y:S01]  /*28d0*/  BSSY.RECONVERGENT B4, `(.L_x_32) ;  /* 0x0000039000047945 */ /* 0x000fe20003800200 */
[----:B------:R-:W-:-:S04]  /*28e0*/  LOP3.LUT R21, R18, 0x3, RZ, 0xc0, !PT ;  /* 0x0000000312157812 */ /* 0x000fc800078ec0ff */
[----:B------:R-:W-:-:S07]  /*28f0*/  ISETP.NE.AND P0, PT, R21, RZ, PT ;  /* 0x000000ff1500720c */ /* 0x000fce0003f05270 */
[----:B------:R-:W-:Y:S06]  /*2900*/  @!P1 BRA `(.L_x_33) ;  /* 0x0000000000d49947 */ /* 0x000fec0003800000 */
[----:B01----:R-:W2:Y:S01]  /*2910*/  LDG.E R14, desc[UR6][R12.64] ;  /* 0x000000060c0e7981 */ /* 0x003ea2000c1e1900 */
[----:B------:R-:W-:-:S04]  /*2920*/  IMAD.HI R15, R20, 0x66666667, RZ ;  /* 0x66666667140f7827 */ /* 0x000fc800078e02ff */
        /* <DEDUP_REMOVED lines=39> */
[----:B------:R-:W-:Y:S02]  /*2ba0*/  LEA.HI.SX32 R26, R15, R26, 0x1a ;  /* 0x0000001a0f1a7211 */ /* 0x000fe400078fd2ff */
[----:B0-----:R-:W-:-:S03]  /*2bb0*/  SHF.R.U32.HI R25, RZ, 0x1f, R20 ;  /* 0x0000001fff197819 */ /* 0x001fc60000011614 */
[----:B------:R-:W-:Y:S01]  /*2bc0*/  IMAD.HI R15, R26, 0x66666667, RZ ;  /* 0x666666671a0f7827 */ /* 0x000fe200078e02ff */
[----:B------:R-:W-:-:S04]  /*2bd0*/  LEA.HI.SX32 R20, R20, R25, 0x14 ;  /* 0x0000001914147211 */ /* 0x000fc800078fa2ff */
[----:B------:R-:W-:-:S04]  /*2be0*/  SHF.R.U32.HI R28, RZ, 0x1f, R15 ;  /* 0x0000001fff1c7819 */ /* 0x000fc8000001160f */
[----:B------:R-:W-:-:S05]  /*2bf0*/  LEA.HI R15, R15, R28, RZ, 0x1e ;  /* 0x0000001c0f0f7211 */ /* 0x000fca00078ff0ff */
[----:B------:R-:W-:-:S04]  /*2c00*/  IMAD R26, R15, -0xa, R26 ;  /* 0xfffffff60f1a7824 */ /* 0x000fc800078e021a */
[----:B------:R-:W-:Y:S01]  /*2c10*/  VIADD R17, R26, 0x30 ;  /* 0x000000301a117836 */ /* 0x000fe20000000000 */
[----:B--2---:R-:W-:Y:S02]  /*2c20*/  SHF.R.S32.HI R15, RZ, 0x1f, R14 ;  /* 0x0000001fff0f7819 */ /* 0x004fe4000001140e */
[----:B------:R-:W-:-:S04]  /*2c30*/  IADD3 R14, P1, P2, R14, R0, R19 ;  /* 0x000000000e0e7210 */ /* 0x000fc80007a3e013 */
[----:B------:R-:W-:-:S05]  /*2c40*/  IADD3.X R15, PT, PT, R15, R10, RZ, P1, P2 ;  /* 0x0000000a0f0f7210 */ /* 0x000fca0000fe44ff */
[----:B------:R2:W-:Y:S04]  /*2c50*/  STG.E.U8 desc[UR6][R14.64], R17 ;  /* 0x000000110e007986 */ /* 0x0005e8000c101106 */
.L_x_33:
[----:B------:R-:W-:Y:S05]  /*2c60*/  BSYNC.RECONVERGENT B4 ;  /* 0x0000000000047941 */ /* 0x000fea0003800200 */
.L_x_32:
[----:B------:R-:W-:Y:S05]  /*2c70*/  @!P0 BRA `(.L_x_31) ;  /* 0x0000000000ac8947 */ /* 0x000fea0003800000 */
[----:B------:R-:W-:Y:S01]  /*2c80*/  ISETP.NE.AND P1, PT, R21, 0x1, PT ;  /* 0x000000011500780c */ /* 0x000fe20003f25270 */
[----:B------:R-:W-:Y:S01]  /*2c90*/  BSSY.RECONVERGENT B4, `(.L_x_34) ;  /* 0x000001d000047945 */ /* 0x000fe20003800200 */
[----:B012---:R-:W-:-:S04]  /*2ca0*/  LOP3.LUT R14, R18, 0x1, RZ, 0xc0, !PT ;  /* 0x00000001120e7812 */ /* 0x007fc800078ec0ff */
        /* <DEDUP_REMOVED lines=27> */
.L_x_35:
[----:B------:R-:W-:Y:S05]  /*2e60*/  BSYNC.RECONVERGENT B4 ;  /* 0x0000000000047941 */ /* 0x000fea0003800200 */
.L_x_34:
[----:B------:R-:W-:Y:S05]  /*2e70*/  @P0 BRA `(.L_x_31) ;  /* 0x00000000002c0947 */ /* 0x000fea0003800000 */
[----:B0-----:R-:W2:Y:S01]  /*2e80*/  LDG.E R16, desc[UR6][R12.64] ;  /* 0x000000060c107981 */ /* 0x001ea2000c1e1900 */
        /* <DEDUP_REMOVED lines=10> */
.L_x_31:
[----:B------:R-:W-:Y:S05]  /*2f30*/  BSYNC.RECONVERGENT B3 ;  /* 0x0000000000037941 */ /* 0x000fea0003800200 */
.L_x_30:
[----:B0123--:R-:W2:Y:S02]  /*2f40*/  LDG.E R15, desc[UR6][R12.64] ;  /* 0x000000060c0f7981 */ /* 0x00fea4000c1e1900 */
[----:B--2---:R-:W-:-:S04]  /*2f50*/  IMAD.IADD R15, R15, 0x1, R18 ;  /* 0x000000010f0f7824 */ /* 0x004fc800078e0212 */
[C---:B------:R-:W-:Y:S01]  /*2f60*/  VIADD R17, R15.reuse, 0x1 ;  /* 0x000000010f117836 */ /* 0x040fe20000000000 */
[----:B------:R-:W-:-:S04]  /*2f70*/  IADD3 R14, P0, PT, R15, R0, RZ ;  /* 0x000000000f0e7210 */ /* 0x000fc80007f1e0ff */
[----:B------:R-:W-:Y:S01]  /*2f80*/  LEA.HI.X.SX32 R15, R15, R10, 0x1, P0 ;  /* 0x0000000a0f0f7211 */ /* 0x000fe200000f0eff */
[----:B------:R1:W-:Y:S04]  /*2f90*/  STG.E desc[UR6][R12.64], R17 ;  /* 0x000000110c007986 */ /* 0x0003e8000c101906 */
[----:B------:R1:W-:Y:S04]  /*2fa0*/  STG.E.U8 desc[UR6][R14.64], R11 ;  /* 0x0000000b0e007986 */ /* 0x0003e8000c101106 */
.L_x_25:
[----:B------:R-:W-:Y:S05]  /*2fb0*/  BSYNC.RECONVERGENT B2 ;  /* 0x0000000000027941 */ /* 0x000fea0003800200 */
.L_x_23:
[----:B------:R-:W2:Y:S01]  /*2fc0*/  LDCU UR4, c[0x0][0x380] ;  /* 0x00007000ff0477ac */ /* 0x000ea20008000800 */
[----:B------:R-:W-:-:S05]  /*2fd0*/  IMAD.IADD R6, R23, 0x1, R6 ;  /* 0x0000000117067824 */ /* 0x000fca00078e0206 */
[----:B--2---:R-:W-:-:S13]  /*2fe0*/  ISETP.GE.AND P0, PT, R6, UR4, PT ;  /* 0x0000000406007c0c */ /* 0x004fda000bf06270 */
[----:B------:R-:W-:Y:S05]  /*2ff0*/  @!P0 BRA `(.L_x_36) ;  /* 0xffffffd4001c8947 */ /* 0x000fea000383ffff */
[----:B------:R-:W-:Y:S05]  /*3000*/  BSYNC.RECONVERGENT B0 ;  /* 0x0000000000007941 */ /* 0x000fea0003800200 */
.L_x_3:
[----:B------:R-:W2:Y:S02]  /*3010*/  LDG.E R4, desc[UR6][R12.64] ;  /* 0x000000060c047981 */ /* 0x000ea4000c1e1900 */
[----:B--2---:R-:W-:-:S07]  /*3020*/  SHF.R.S32.HI R5, RZ, 0x1f, R4 ;  /* 0x0000001fff057819 */ /* 0x004fce0000011404 */
.L_x_1:
[----:B------:R-:W-:Y:S05]  /*3030*/  BSYNC.RECONVERGENT B1 ;  /* 0x0000000000017941 */ /* 0x000fea0003800200 */
.L_x_0:
[----:B------:R-:W2:Y:S02]  /*3040*/  LDCU.64 UR4, c[0x0][0x3b0] ;  /* 0x00007600ff0477ac */ /* 0x000ea40008000a00 */
[----:B--2---:R-:W-:-:S04]  /*3050*/  IADD3 R2, P0, PT, R4, UR4, RZ ;  /* 0x0000000404027c10 */ /* 0x004fc8000ff1e0ff */
[----:B------:R-:W-:-:S05]  /*3060*/  IADD3.X R3, PT, PT, R5, UR5, RZ, P0, !PT ;  /* 0x0000000505037c10 */ /* 0x000fca00087fe4ff */
[----:B------:R-:W-:Y:S01]  /*3070*/  STG.E.U8 desc[UR6][R2.64], RZ ;  /* 0x000000ff02007986 */ /* 0x000fe2000c101106 */
[----:B------:R-:W-:Y:S05]  /*3080*/  EXIT ;  /* 0x000000000000794d */ /* 0x000fea0003800000 */
        .weak           $__internal_0_$__cuda_sm20_div_rn_f64_full
        .type           $__internal_0_$__cuda_sm20_div_rn_f64_full,@function
        .size           $__internal_0_$__cuda_sm20_div_rn_f64_full,(.L_x_43 - $__internal_0_$__cuda_sm20_div_rn_f64_full)
$__internal_0_$__cuda_sm20_div_rn_f64_full:
[----:B------:R-:W-:Y:S01]  /*3090*/  FSETP.GEU.AND P3, PT, |R11|, 1.469367938527859385e-39, PT ;  /* 0x001000000b00780b */ /* 0x000fe20003f6e200 */
[----:B------:R-:W-:Y:S01]  /*30a0*/  IMAD.MOV.U32 R26, RZ, RZ, 0x1ca00000 ;  /* 0x1ca00000ff1a7424 */ /* 0x000fe200078e00ff */
[C---:B------:R-:W-:Y:S01]  /*30b0*/  FSETP.GEU.AND P0, PT, |R5|.reuse, 1.469367938527859385e-39, PT ;  /* 0x001000000500780b */ /* 0x040fe20003f0e200 */
[----:B------:R-:W-:Y:S01]  /*30c0*/  IMAD.MOV.U32 R16, RZ, RZ, 0x1 ;  /* 0x00000001ff107424 */ /* 0x000fe200078e00ff */
[----:B------:R-:W-:Y:S01]  /*30d0*/  LOP3.LUT R12, R5, 0x800fffff, RZ, 0xc0, !PT ;  /* 0x800fffff050c7812 */ /* 0x000fe200078ec0ff */
[----:B------:R-:W-:Y:S01]  /*30e0*/  BSSY.RECONVERGENT B3, `(.L_x_37) ;  /* 0x0000052000037945 */ /* 0x000fe20003800200 */
[----:B------:R-:W-:Y:S02]  /*30f0*/  LOP3.LUT R25, R11, 0x7ff00000, RZ, 0xc0, !PT ;  /* 0x7ff000000b197812 */ /* 0x000fe400078ec0ff */
[----:B------:R-:W-:Y:S01]  /*3100*/  LOP3.LUT R13, R12, 0x3ff00000, RZ, 0xfc, !PT ;  /* 0x3ff000000c0d7812 */ /* 0x000fe200078efcff */
[----:B------:R-:W-:Y:S01]  /*3110*/  IMAD.MOV.U32 R12, RZ, RZ, R4 ;  /* 0x000000ffff0c7224 */ /* 0x000fe200078e0004 */
[----:B------:R-:W-:-:S03]  /*3120*/  LOP3.LUT R28, R5, 0x7ff00000, RZ, 0xc0, !PT ;  /* 0x7ff00000051c7812 */ /* 0x000fc600078ec0ff */
[----:B------:R-:W-:Y:S01]  /*3130*/  @!P3 LOP3.LUT R14, R5, 0x7ff00000, RZ, 0xc0, !PT ;  /* 0x7ff00000050eb812 */ /* 0x000fe200078ec0ff */
[----:B------:R-:W-:Y:S01]  /*3140*/  @!P3 IMAD.MOV.U32 R18, RZ, RZ, RZ ;  /* 0x000000ffff12b224 */ /* 0x000fe200078e00ff */
[----:B------:R-:W-:Y:S01]  /*3150*/  @!P0 DMUL R12, R4, 8.98846567431157953865e+307 ;  /* 0x7fe00000040c8828 */ /* 0x000fe20000000000 */
[C---:B------:R-:W-:Y:S02]  /*3160*/  ISETP.GE.U32.AND P2, PT, R25.reuse, R28, PT ;  /* 0x0000001c1900720c */ /* 0x040fe40003f46070 */
[----:B------:R-:W-:Y:S01]  /*3170*/  @!P3 ISETP.GE.U32.AND P4, PT, R25, R14, PT ;  /* 0x0000000e1900b20c */ /* 0x000fe20003f86070 */
[----:B------:R-:W-:Y:S01]  /*3180*/  IMAD.MOV.U32 R14, RZ, RZ, R10 ;  /* 0x000000ffff0e7224 */ /* 0x000fe200078e000a */
[C---:B------:R-:W-:Y:S01]  /*3190*/  SEL R15, R26.reuse, 0x63400000, !P2 ;  /* 0x634000001a0f7807 */ /* 0x040fe20005000000 */
[----:B------:R-:W0:Y:S01]  /*31a0*/  MUFU.RCP64H R17, R13 ;  /* 0x0000000d00117308 */ /* 0x000e220000001800 */
[----:B------:R-:W-:Y:S02]  /*31b0*/  @!P3 SEL R19, R26, 0x63400000, !P4 ;  /* 0x634000001a13b807 */ /* 0x000fe40006000000 */
[----:B------:R-:W-:-:S02]  /*31c0*/  LOP3.LUT R15, R15, 0x800fffff, R11, 0xf8, !PT ;  /* 0x800fffff0f0f7812 */ /* 0x000fc400078ef80b */
[----:B------:R-:W-:Y:S02]  /*31d0*/  @!P3 LOP3.LUT R19, R19, 0x80000000, R11, 0xf8, !PT ;  /* 0x800000001313b812 */ /* 0x000fe400078ef80b */
[----:B------:R-:W-:Y:S02]  /*31e0*/  @!P0 LOP3.LUT R28, R13, 0x7ff00000, RZ, 0xc0, !PT ;  /* 0x7ff000000d1c8812 */ /* 0x000fe400078ec0ff */
[----:B------:R-:W-:-:S06]  /*31f0*/  @!P3 LOP3.LUT R19, R19, 0x100000, RZ, 0xfc, !PT ;  /* 0x001000001313b812 */ /* 0x000fcc00078efcff */
[----:B------:R-:W-:Y:S02]  /*3200*/  @!P3 DFMA R14, R14, 2, -R18 ;  /* 0x400000000e0eb82b */ /* 0x000fe40000000812 */
[----:B0-----:R-:W-:-:S08]  /*3210*/  DFMA R18, R16, -R12, 1 ;  /* 0x3ff000001012742b */ /* 0x001fd0000000080c */
[----:B------:R-:W-:-:S08]  /*3220*/  DFMA R18, R18, R18, R18 ;  /* 0x000000121212722b */ /* 0x000fd00000000012 */
[----:B------:R-:W-:-:S08]  /*3230*/  DFMA R18, R16, R18, R16 ;  /* 0x000000121012722b */ /* 0x000fd00000000010 */
[----:B------:R-:W-:-:S08]  /*3240*/  DFMA R16, R18, -R12, 1 ;  /* 0x3ff000001210742b */ /* 0x000fd0000000080c */
[----:B------:R-:W-:-:S08]  /*3250*/  DFMA R16, R18, R16, R18 ;  /* 0x000000101210722b */ /* 0x000fd00000000012 */
[----:B------:R-:W-:-:S08]  /*3260*/  DMUL R18, R16, R14 ;  /* 0x0000000e10127228 */ /* 0x000fd00000000000 */
[----:B------:R-:W-:-:S08]  /*3270*/  DFMA R20, R18, -R12, R14 ;  /* 0x8000000c1214722b */ /* 0x000fd0000000000e */
[----:B------:R-:W-:Y:S01]  /*3280*/  DFMA R20, R16, R20, R18 ;  /* 0x000000141014722b */ /* 0x000fe20000000012 */
[----:B------:R-:W-:Y:S01]  /*3290*/  IMAD.MOV.U32 R18, RZ, RZ, R25 ;  /* 0x000000ffff127224 */ /* 0x000fe200078e0019 */
[----:B------:R-:W-:-:S05]  /*32a0*/  @!P3 LOP3.LUT R18, R15, 0x7ff00000, RZ, 0xc0, !PT ;  /* 0x7ff000000f12b812 */ /* 0x000fca00078ec0ff */
[----:B------:R-:W-:-:S05]  /*32b0*/  VIADD R16, R18, 0xffffffff ;  /* 0xffffffff12107836 */ /* 0x000fca0000000000 */
[----:B------:R-:W-:Y:S01]  /*32c0*/  ISETP.GT.U32.AND P0, PT, R16, 0x7feffffe, PT ;  /* 0x7feffffe1000780c */ /* 0x000fe20003f04070 */
[----:B------:R-:W-:-:S05]  /*32d0*/  VIADD R16, R28, 0xffffffff ;  /* 0xffffffff1c107836 */ /* 0x000fca0000000000 */
[----:B------:R-:W-:-:S13]  /*32e0*/  ISETP.GT.U32.OR P0, PT, R16, 0x7feffffe, P0 ;  /* 0x7feffffe1000780c */ /* 0x000fda0000704470 */
[----:B------:R-:W-:Y:S05]  /*32f0*/  @P0 BRA `(.L_x_38) ;  /* 0x00000000006c0947 */ /* 0x000fea0003800000 */
[----:B------:R-:W-:-:S04]  /*3300*/  LOP3.LUT R16, R5, 0x7ff00000, RZ, 0xc0, !PT ;  /* 0x7ff0000005107812 */ /* 0x000fc800078ec0ff */
[CC--:B------:R-:W-:Y:S02]  /*3310*/  VIADDMNMX R10, R25.reuse, -R16.reuse, 0xb9600000, !PT ;  /* 0xb9600000190a7446 */ /* 0x0c0fe40007800910 */
[----:B------:R-:W-:Y:S02]  /*3320*/  ISETP.GE.U32.AND P0, PT, R25, R16, PT ;  /* 0x000000101900720c */ /* 0x000fe40003f06070 */
[----:B------:R-:W-:Y:S02]  /*3330*/  VIMNMX R10, PT, PT, R10, 0x46a00000, PT ;  /* 0x46a000000a0a7848 */ /* 0x000fe40003fe0100 */
[----:B------:R-:W-:-:S05]  /*3340*/  SEL R11, R26, 0x63400000, !P0 ;  /* 0x634000001a0b7807 */ /* 0x000fca0004000000 */
[----:B------:R-:W-:Y:S02]  /*3350*/  IMAD.IADD R18, R10, 0x1, -R11 ;  /* 0x000000010a127824 */ /* 0x000fe400078e0a0b */
[----:B------:R-:W-:Y:S02]  /*3360*/  IMAD.MOV.U32 R10, RZ, RZ, RZ ;  /* 0x000000ffff0a7224 */ /* 0x000fe400078e00ff */
[----:B------:R-:W-:-:S06]  /*3370*/  VIADD R11, R18, 0x7fe00000 ;  /* 0x7fe00000120b7836 */ /* 0x000fcc0000000000 */
[----:B------:R-:W-:-:S10]  /*3380*/  DMUL R16, R20, R10 ;  /* 0x0000000a14107228 */ /* 0x000fd40000000000 */
[----:B------:R-:W-:-:S13]  /*3390*/  FSETP.GTU.AND P0, PT, |R17|, 1.469367938527859385e-39, PT ;  /* 0x001000001100780b */ /* 0x000fda0003f0c200 */
[----:B------:R-:W-:Y:S05]  /*33a0*/  @P0 BRA `(.L_x_39) ;  /* 0x0000000000940947 */ /* 0x000fea0003800000 */
[----:B------:R-:W-:Y:S01]  /*33b0*/  DFMA R14, R20, -R12, R14 ;  /* 0x8000000c140e722b */ /* 0x000fe2000000000e */
[----:B------:R-:W-:-:S09]  /*33c0*/  IMAD.MOV.U32 R12, RZ, RZ, RZ ;  /* 0x000000ffff0c7224 */ /* 0x000fd200078e00ff */
[C---:B------:R-:W-:Y:S02]  /*33d0*/  FSETP.NEU.AND P0, PT, R15.reuse, RZ, PT ;  /* 0x000000ff0f00720b */ /* 0x040fe40003f0d000 */
[----:B------:R-:W-:-:S04]  /*33e0*/  LOP3.LUT R19, R15, 0x80000000, R5, 0x48, !PT ;  /* 0x800000000f137812 */ /* 0x000fc800078e4805 */
[----:B------:R-:W-:-:S07]  /*33f0*/  LOP3.LUT R13, R19, R11, RZ, 0xfc, !PT ;  /* 0x0000000b130d7212 */ /* 0x000fce00078efcff */
[----:B------:R-:W-:Y:S05]  /*3400*/  @!P0 BRA `(.L_x_39) ;  /* 0x00000000007c8947 */ /* 0x000fea0003800000 */
[----:B------:R-:W-:Y:S01]  /*3410*/  IMAD.MOV R11, RZ, RZ, -R18 ;  /* 0x000000ffff0b7224 */ /* 0x000fe200078e0a12 */
[----:B------:R-:W-:Y:S01]  /*3420*/  DMUL.RP R12, R20, R12 ;  /* 0x0000000c140c7228 */ /* 0x000fe20000008000 */
[----:B------:R-:W-:-:S06]  /*3430*/  IMAD.MOV.U32 R10, RZ, RZ, RZ ;  /* 0x000000ffff0a7224 */ /* 0x000fcc00078e00ff */
[----:B------:R-:W-:-:S03]  /*3440*/  DFMA R10, R16, -R10, R20 ;  /* 0x8000000a100a722b */ /* 0x000fc60000000014 */
[----:B------:R-:W-:-:S03]  /*3450*/  LOP3.LUT R19, R13, R19, RZ, 0x3c, !PT ;  /* 0x000000130d137212 */ /* 0x000fc600078e3cff */
[----:B------:R-:W-:-:S04]  /*3460*/  IADD3 R10, PT, PT, -R18, -0x43300000, RZ ;  /* 0xbcd00000120a7810 */ /* 0x000fc80007ffe1ff */
[----:B------:R-:W-:-:S04]  /*3470*/  FSETP.NEU.AND P0, PT, |R11|, R10, PT ;  /* 0x0000000a0b00720b */ /* 0x000fc80003f0d200 */
[----:B------:R-:W-:Y:S02]  /*3480*/  FSEL R16, R12, R16, !P0 ;  /* 0x000000100c107208 */ /* 0x000fe40004000000 */
[----:B------:R-:W-:Y:S01]  /*3490*/  FSEL R17, R19, R17, !P0 ;  /* 0x0000001113117208 */ /* 0x000fe20004000000 */
[----:B------:R-:W-:Y:S06]  /*34a0*/  BRA `(.L_x_39) ;  /* 0x0000000000547947 */ /* 0x000fec0003800000 */
.L_x_38:
[----:B------:R-:W-:-:S14]  /*34b0*/  DSETP.NAN.AND P0, PT, R10, R10, PT ;  /* 0x0000000a0a00722a */ /* 0x000fdc0003f08000 */
[----:B------:R-:W-:Y:S05]  /*34c0*/  @P0 BRA `(.L_x_40) ;  /* 0x0000000000440947 */ /* 0x000fea0003800000 */
[----:B------:R-:W-:-:S14]  /*34d0*/  DSETP.NAN.AND P0, PT, R4, R4, PT ;  /* 0x000000040400722a */ /* 0x000fdc0003f08000 */
[----:B------:R-:W-:Y:S05]  /*34e0*/  @P0 BRA `(.L_x_41) ;  /* 0x0000000000300947 */ /* 0x000fea0003800000 */
[----:B------:R-:W-:Y:S01]  /*34f0*/  ISETP.NE.AND P0, PT, R18, R28, PT ;  /* 0x0000001c1200720c */ /* 0x000fe20003f05270 */
[----:B------:R-:W-:Y:S02]  /*3500*/  IMAD.MOV.U32 R16, RZ, RZ, 0x0 ;  /* 0x00000000ff107424 */ /* 0x000fe400078e00ff */
[----:B------:R-:W-:-:S10]  /*3510*/  IMAD.MOV.U32 R17, RZ, RZ, -0x80000 ;  /* 0xfff80000ff117424 */ /* 0x000fd400078e00ff */
[----:B------:R-:W-:Y:S05]  /*3520*/  @!P0 BRA `(.L_x_39) ;  /* 0x0000000000348947 */ /* 0x000fea0003800000 */
[----:B------:R-:W-:Y:S02]  /*3530*/  ISETP.NE.AND P0, PT, R18, 0x7ff00000, PT ;  /* 0x7ff000001200780c */ /* 0x000fe40003f05270 */
[----:B------:R-:W-:Y:S02]  /*3540*/  LOP3.LUT R17, R11, 0x80000000, R5, 0x48, !PT ;  /* 0x800000000b117812 */ /* 0x000fe400078e4805 */
[----:B------:R-:W-:-:S13]  /*3550*/  ISETP.EQ.OR P0, PT, R28, RZ, !P0 ;  /* 0x000000ff1c00720c */ /* 0x000fda0004702670 */
[----:B------:R-:W-:Y:S01]  /*3560*/  @P0 LOP3.LUT R10, R17, 0x7ff00000, RZ, 0xfc, !PT ;  /* 0x7ff00000110a0812 */ /* 0x000fe200078efcff */
[----:B------:R-:W-:Y:S02]  /*3570*/  @!P0 IMAD.MOV.U32 R16, RZ, RZ, RZ ;  /* 0x000000ffff108224 */ /* 0x000fe400078e00ff */
[----:B------:R-:W-:Y:S02]  /*3580*/  @P0 IMAD.MOV.U32 R16, RZ, RZ, RZ ;  /* 0x000000ffff100224 */ /* 0x000fe400078e00ff */
[----:B------:R-:W-:Y:S01]  /*3590*/  @P0 IMAD.MOV.U32 R17, RZ, RZ, R10 ;  /* 0x000000ffff110224 */ /* 0x000fe200078e000a */
[----:B------:R-:W-:Y:S06]  /*35a0*/  BRA `(.L_x_39) ;  /* 0x0000000000147947 */ /* 0x000fec0003800000 */
.L_x_41:
[----:B------:R-:W-:Y:S01]  /*35b0*/  LOP3.LUT R17, R5, 0x80000, RZ, 0xfc, !PT ;  /* 0x0008000005117812 */ /* 0x000fe200078efcff */
[----:B------:R-:W-:Y:S01]  /*35c0*/  IMAD.MOV.U32 R16, RZ, RZ, R4 ;  /* 0x000000ffff107224 */ /* 0x000fe200078e0004 */
[----:B------:R-:W-:Y:S06]  /*35d0*/  BRA `(.L_x_39) ;  /* 0x0000000000087947 */ /* 0x000fec0003800000 */
.L_x_40:
[----:B------:R-:W-:Y:S01]  /*35e0*/  LOP3.LUT R17, R11, 0x80000, RZ, 0xfc, !PT ;  /* 0x000800000b117812 */ /* 0x000fe200078efcff */
[----:B------:R-:W-:-:S07]  /*35f0*/  IMAD.MOV.U32 R16, RZ, RZ, R10 ;  /* 0x000000ffff107224 */ /* 0x000fce00078e000a */
.L_x_39:
[----:B------:R-:W-:Y:S05]  /*3600*/  BSYNC.RECONVERGENT B3 ;  /* 0x0000000000037941 */ /* 0x000fea0003800200 */
.L_x_37:
[----:B------:R-:W-:Y:S02]  /*3610*/  IMAD.MOV.U32 R10, RZ, RZ, R0 ;  /* 0x000000ffff0a7224 */ /* 0x000fe400078e0000 */
[----:B------:R-:W-:Y:S02]  /*3620*/  IMAD.MOV.U32 R11, RZ, RZ, 0x0 ;  /* 0x00000000ff0b7424 */ /* 0x000fe400078e00ff */
[----:B------:R-:W-:Y:S02]  /*3630*/  IMAD.MOV.U32 R12, RZ, RZ, R16 ;  /* 0x000000ffff0c7224 */ /* 0x000fe400078e0010 */
[----:B------:R-:W-:Y:S01]  /*3640*/  IMAD.MOV.U32 R13, RZ, RZ, R17 ;  /* 0x000000ffff0d7224 */ /* 0x000fe200078e0011 */
[----:B------:R-:W-:Y:S06]  /*3650*/  RET.REL.NODEC R10 `(_Z9calculateiiidddiPc) ;  /* 0xffffffc80a687950 */ /* 0x000fec0003c3ffff */
.L_x_42:
[----:B------:R-:W-:-:S00]  /*3660*/  BRA `(.L_x_42) ;  /* 0xfffffffc00fc7947 */ /* 0x000fc0000383ffff */
[----:B------:R-:W-:-:S00]  /*3670*/  NOP ;  /* 0x0000000000007918 */ /* 0x000fc00000000000 */
        /* <DEDUP_REMOVED lines=8> */
.L_x_43:


//--------------------- .nv.shared.reserved.0     --------------------------
	.section	.nv.shared.reserved.0,"aw",@nobits
	.weak		__nv_reservedSMEM_offset_0_alias
	.size		__nv_reservedSMEM_offset_0_alias, 0, 64
	.other		__nv_reservedSMEM_offset_0_alias,@"STO_CUDA_RESERVED_SHARED STV_DEFAULT"
__nv_reservedSMEM_offset_0_alias:
	.zero		0
	.zero		64


//--------------------- .nv.global                --------------------------
	.section	.nv.global,"aw",@nobits
	.align	8
.nv.global:
	.type		zx,@object
	.size		zx,(temp - zx)
zx:
	.zero		8
	.type		temp,@object
	.size		temp,(cx - temp)
temp:
	.zero		8
	.type		cx,@object
	.size		cx,(zy - cx)
cx:
	.zero		8
	.type		zy,@object
	.size		zy,(cy - zy)
zy:
	.zero		8
	.type		cy,@object
	.size		cy,(offset - cy)
cy:
	.zero		8
	.type		offset,@object
	.size		offset,(.L_5 - offset)
offset:
	.zero		4
.L_5:


//--------------------- .nv.constant0._Z9calculateiiidddiPc --------------------------
	.section	.nv.constant0._Z9calculateiiidddiPc,"a",@progbits
	.sectionflags	@""
	.align	4
.nv.constant0._Z9calculateiiidddiPc:
	.zero		952


//--------------------- SYMBOLS --------------------------

	.type		.nv.reservedSmem.offset0,@object
	.size		.nv.reservedSmem.offset0,0x4
